// auto-generated by cutlass_sweep.gemm — config: {"arch": "sm_100", "cluster_m": 2, "cluster_n": 2, "dtype": "bf16", "stages": 5, "tile_k": 32, "tile_m": 128, "tile_n": 64}
#include "cutlass/cutlass.h"
#include "cutlass/gemm/collective/collective_builder.hpp"
#include "cutlass/gemm/device/gemm_universal_adapter.h"
#include "cutlass/gemm/kernel/gemm_universal.hpp"
#include "cutlass/epilogue/collective/collective_builder.hpp"

using ElemA = cutlass::bfloat16_t;
using ElemB = cutlass::bfloat16_t;
using ElemCD = cutlass::bfloat16_t;
using Acc  = float;
using TileShape    = cute::Shape<cute::_128, cute::_64, cute::_32>;
using ClusterShape = cute::Shape<cute::_2, cute::_2, cute::_1>;

using CollectiveEpilogue = typename cutlass::epilogue::collective::CollectiveBuilder<
    cutlass::arch::Sm100, cutlass::arch::OpClassTensorOp,
    TileShape, ClusterShape,
    cutlass::epilogue::collective::EpilogueTileAuto,
    Acc, Acc,
    ElemCD, cutlass::layout::RowMajor, 128 / cutlass::sizeof_bits<ElemCD>::value,
    ElemCD, cutlass::layout::RowMajor, 128 / cutlass::sizeof_bits<ElemCD>::value,
    cutlass::epilogue::collective::EpilogueScheduleAuto
  >::CollectiveOp;

using CollectiveMainloop = typename cutlass::gemm::collective::CollectiveBuilder<
    cutlass::arch::Sm100, cutlass::arch::OpClassTensorOp,
    ElemA, cutlass::layout::RowMajor, 128 / cutlass::sizeof_bits<ElemA>::value,
    ElemB, cutlass::layout::ColumnMajor, 128 / cutlass::sizeof_bits<ElemB>::value,
    Acc,
    TileShape, ClusterShape,
    cutlass::gemm::collective::StageCount<5>,
    cutlass::gemm::collective::KernelScheduleAuto
  >::CollectiveOp;

using GemmKernel = cutlass::gemm::kernel::GemmUniversal<
    cute::Shape<int,int,int,int>,
    CollectiveMainloop,
    CollectiveEpilogue
>;
using Gemm = cutlass::gemm::device::GemmUniversalAdapter<GemmKernel>;

// Force the device kernel symbol into the cubin without needing a host main.
auto* _anchor = &cutlass::device_kernel<GemmKernel>;


// ===== COMPILED SASS (sm_100a) =====

	.target	sm_100a

	.elftype	@"ET_EXEC"


//--------------------- .note.nv.tkinfo           --------------------------
	.section	.note.nv.tkinfo,"",@"SHT_NOTE"
	.sectionflags	@"SHF_NOTE_NV_TKINFO"
	.tkinfo
        /*0018*/ 	.word	0x00000002
        /*0030*/ 	.string	""
        /*0030*/ 	.string	"ptxas"
        /*0030*/ 	.string	"Cuda compilation tools, release 13.0, V13.0.88"
        /*0030*/ 	.string	"Build cuda_13.0.r13.0/compiler.36424714_0"
        /*0030*/ 	.string	"-arch sm_100a -m 64 "



//--------------------- .note.nv.cuinfo           --------------------------
	.section	.note.nv.cuinfo,"",@"SHT_NOTE"
	.sectionflags	@"SHF_NOTE_NV_CUINFO"
        /*0018*/ 	.short	0x0002
        /*001a*/ 	.short	0x0064
        /*001c*/ 	.short	0x0082
	.zero		2


//--------------------- .nv.info                  --------------------------
	.section	.nv.info,"",@"SHT_CUDA_INFO"
	.align	4


	//----- nvinfo : EIATTR_REGCOUNT
	.align		4
        /*0000*/ 	.byte	0x04, 0x2f
        /*0002*/ 	.short	(.L_19 - .L_18)
	.align		4
.L_18:
        /*0004*/ 	.word	index@(_ZN7cutlass13device_kernelINS_4gemm6kernel13GemmUniversalIN4cute5tupleIJiiiiEEENS1_10collective13CollectiveMmaINS1_35MainloopSm100TmaUmmaWarpSpecializedILi5ELi2ELi4ENS5_IJNS4_1CILi2EEESB_NSA_ILi1EEEEEEEENS5_IJNSA_ILi128EEENSA_ILi64EEENSA_ILi32EEEEEENS_10bfloat16_tENS5_IJlSC_lEEESJ_SK_NS4_8TiledMMAINS4_8MMA_AtomIJNS4_26SM100_MMA_F16BF16_2x1SM_SSISJ_SJ_fLi128ELi64ELNS4_4UMMA5MajorE0ELSP_0ELNSO_7ScaleInE0ELSQ_0EEEEEENS4_6LayoutINS5_IJSC_SC_SC_EEENS5_IJNSA_ILi0EEESV_SV_EEEEENS5_IJNS4_10UnderscoreESY_SY_EEEEENS4_28SM100_TMA_2SM_LOAD_MULTICASTENS4_14ComposedLayoutINS4_7SwizzleILi2ELi4ELi3EEENS4_18smem_ptr_flag_bitsILi16EEENST_INS5_IJNSA_ILi8EEESH_EEENS5_IJSH_SC_EEEEEEEvNS4_8identityENS4_18SM100_TMA_2SM_LOADES1B_vS1C_EENS_8epilogue10collective18CollectiveEpilogueINS1F_23Sm100TmaWarpSpecializedILi3ELi2ELi16ELb1ELb0EEEJNS5_IJSG_SG_SH_EEENS5_IJNST_ISG_SC_EENST_INS5_IJNSA_ILi16EEESB_EEENS5_IJSC_SH_EEEEEEEESJ_SK_SJ_SK_NS1F_6fusion15FusionCallbacksIS1J_NS1R_17LinearCombinationISJ_fSJ_fLNS_15FloatRoundStyleE2EEES1K_S1Q_JEEENS4_5SM1004TMEM4LOAD26SM100_TMEM_LOAD_32dp32b16xENS4_13SM90_TMA_LOADENS12_INS13_ILi1ELi4ELi3EEES16_NST_INS5_IJS17_S1M_EEENS5_IJS1M_SC_EEEEEEENS4_39AutoVectorizingCopyWithAssumedAlignmentILi128EEENS4_14SM90_TMA_STOREES26_S28_S28_EEEvvEEEEvNT_6ParamsE)
        /*0008*/ 	.word	0x00000046


	//----- nvinfo : EIATTR_FRAME_SIZE
	.align		4
.L_19:
        /*000c*/ 	.byte	0x04, 0x11
        /*000e*/ 	.short	(.L_21 - .L_20)
	.align		4
.L_20:
        /*0010*/ 	.word	index@($__internal_2_$__cuda_sm10x_tcgen05_guardrail_trap_unallocated_columns_being_dealloced)
        /*0014*/ 	.word	0x00000000


	//----- nvinfo : EIATTR_FRAME_SIZE
	.align		4
.L_21:
        /*0018*/ 	.byte	0x04, 0x11
        /*001a*/ 	.short	(.L_23 - .L_22)
	.align		4
.L_22:
        /*001c*/ 	.word	index@($__internal_1_$__cuda_sm10x_tcgen05_guardrail_trap_phase_invalid_during_alloc)
        /*0020*/ 	.word	0x00000000


	//----- nvinfo : EIATTR_FRAME_SIZE
	.align		4
.L_23:
        /*0024*/ 	.byte	0x04, 0x11
        /*0026*/ 	.short	(.L_25 - .L_24)
	.align		4
.L_24:
        /*0028*/ 	.word	index@($__internal_0_$__cuda_sm10x_tcgen05_guardrail_trap_col_being_dealloced_not_returned_by_alloc)
        /*002c*/ 	.word	0x00000000


	//----- nvinfo : EIATTR_FRAME_SIZE
	.align		4
.L_25:
        /*0030*/ 	.byte	0x04, 0x11
        /*0032*/ 	.short	(.L_27 - .L_26)
	.align		4
.L_26:
        /*0034*/ 	.word	index@(_ZN7cutlass13device_kernelINS_4gemm6kernel13GemmUniversalIN4cute5tupleIJiiiiEEENS1_10collective13CollectiveMmaINS1_35MainloopSm100TmaUmmaWarpSpecializedILi5ELi2ELi4ENS5_IJNS4_1CILi2EEESB_NSA_ILi1EEEEEEEENS5_IJNSA_ILi128EEENSA_ILi64EEENSA_ILi32EEEEEENS_10bfloat16_tENS5_IJlSC_lEEESJ_SK_NS4_8TiledMMAINS4_8MMA_AtomIJNS4_26SM100_MMA_F16BF16_2x1SM_SSISJ_SJ_fLi128ELi64ELNS4_4UMMA5MajorE0ELSP_0ELNSO_7ScaleInE0ELSQ_0EEEEEENS4_6LayoutINS5_IJSC_SC_SC_EEENS5_IJNSA_ILi0EEESV_SV_EEEEENS5_IJNS4_10UnderscoreESY_SY_EEEEENS4_28SM100_TMA_2SM_LOAD_MULTICASTENS4_14ComposedLayoutINS4_7SwizzleILi2ELi4ELi3EEENS4_18smem_ptr_flag_bitsILi16EEENST_INS5_IJNSA_ILi8EEESH_EEENS5_IJSH_SC_EEEEEEEvNS4_8identityENS4_18SM100_TMA_2SM_LOADES1B_vS1C_EENS_8epilogue10collective18CollectiveEpilogueINS1F_23Sm100TmaWarpSpecializedILi3ELi2ELi16ELb1ELb0EEEJNS5_IJSG_SG_SH_EEENS5_IJNST_ISG_SC_EENST_INS5_IJNSA_ILi16EEESB_EEENS5_IJSC_SH_EEEEEEEESJ_SK_SJ_SK_NS1F_6fusion15FusionCallbacksIS1J_NS1R_17LinearCombinationISJ_fSJ_fLNS_15FloatRoundStyleE2EEES1K_S1Q_JEEENS4_5SM1004TMEM4LOAD26SM100_TMEM_LOAD_32dp32b16xENS4_13SM90_TMA_LOADENS12_INS13_ILi1ELi4ELi3EEES16_NST_INS5_IJS17_S1M_EEENS5_IJS1M_SC_EEEEEEENS4_39AutoVectorizingCopyWithAssumedAlignmentILi128EEENS4_14SM90_TMA_STOREES26_S28_S28_EEEvvEEEEvNT_6ParamsE)
        /*0038*/ 	.word	0x00000000


	//----- nvinfo : EIATTR_MIN_STACK_SIZE
	.align		4
.L_27:
        /*003c*/ 	.byte	0x04, 0x12
        /*003e*/ 	.short	(.L_29 - .L_28)
	.align		4
.L_28:
        /*0040*/ 	.word	index@(_ZN7cutlass13device_kernelINS_4gemm6kernel13GemmUniversalIN4cute5tupleIJiiiiEEENS1_10collective13CollectiveMmaINS1_35MainloopSm100TmaUmmaWarpSpecializedILi5ELi2ELi4ENS5_IJNS4_1CILi2EEESB_NSA_ILi1EEEEEEEENS5_IJNSA_ILi128EEENSA_ILi64EEENSA_ILi32EEEEEENS_10bfloat16_tENS5_IJlSC_lEEESJ_SK_NS4_8TiledMMAINS4_8MMA_AtomIJNS4_26SM100_MMA_F16BF16_2x1SM_SSISJ_SJ_fLi128ELi64ELNS4_4UMMA5MajorE0ELSP_0ELNSO_7ScaleInE0ELSQ_0EEEEEENS4_6LayoutINS5_IJSC_SC_SC_EEENS5_IJNSA_ILi0EEESV_SV_EEEEENS5_IJNS4_10UnderscoreESY_SY_EEEEENS4_28SM100_TMA_2SM_LOAD_MULTICASTENS4_14ComposedLayoutINS4_7SwizzleILi2ELi4ELi3EEENS4_18smem_ptr_flag_bitsILi16EEENST_INS5_IJNSA_ILi8EEESH_EEENS5_IJSH_SC_EEEEEEEvNS4_8identityENS4_18SM100_TMA_2SM_LOADES1B_vS1C_EENS_8epilogue10collective18CollectiveEpilogueINS1F_23Sm100TmaWarpSpecializedILi3ELi2ELi16ELb1ELb0EEEJNS5_IJSG_SG_SH_EEENS5_IJNST_ISG_SC_EENST_INS5_IJNSA_ILi16EEESB_EEENS5_IJSC_SH_EEEEEEEESJ_SK_SJ_SK_NS1F_6fusion15FusionCallbacksIS1J_NS1R_17LinearCombinationISJ_fSJ_fLNS_15FloatRoundStyleE2EEES1K_S1Q_JEEENS4_5SM1004TMEM4LOAD26SM100_TMEM_LOAD_32dp32b16xENS4_13SM90_TMA_LOADENS12_INS13_ILi1ELi4ELi3EEES16_NST_INS5_IJS17_S1M_EEENS5_IJS1M_SC_EEEEEEENS4_39AutoVectorizingCopyWithAssumedAlignmentILi128EEENS4_14SM90_TMA_STOREES26_S28_S28_EEEvvEEEEvNT_6ParamsE)
        /*0044*/ 	.word	0x00000000
.L_29:


//--------------------- .nv.compat                --------------------------
	.section	.nv.compat,"",@"SHT_CUDA_COMPAT_INFO"
	.align	4
        /*0000*/ 	.byte	0x02, 0x09, 0x01, 0x00, 0x02, 0x02, 0x02, 0x00, 0x02, 0x05, 0x05, 0x00, 0x03, 0x07, 0x01, 0x01
        /*0010*/ 	.byte	0x02, 0x03, 0x01, 0x00, 0x02, 0x06, 0x01, 0x00, 0x04, 0x0b, 0x08, 0x00, 0x09, 0x00, 0x00, 0x00
        /*0020*/ 	.byte	0x00, 0x00, 0x00, 0x00


//--------------------- .nv.info._ZN7cutlass13device_kernelINS_4gemm6kernel13GemmUniversalIN4cute5tupleIJiiiiEEENS1_10collective13CollectiveMmaINS1_35MainloopSm100TmaUmmaWarpSpecializedILi5ELi2ELi4ENS5_IJNS4_1CILi2EEESB_NSA_ILi1EEEEEEEENS5_IJNSA_ILi128EEENSA_ILi64EEENSA_ILi32EEEEEENS_10bfloat16_tENS5_IJlSC_lEEESJ_SK_NS4_8TiledMMAINS4_8MMA_AtomIJNS4_26SM100_MMA_F16BF16_2x1SM_SSISJ_SJ_fLi128ELi64ELNS4_4UMMA5MajorE0ELSP_0ELNSO_7ScaleInE0ELSQ_0EEEEEENS4_6LayoutINS5_IJSC_SC_SC_EEENS5_IJNSA_ILi0EEESV_SV_EEEEENS5_IJNS4_10UnderscoreESY_SY_EEEEENS4_28SM100_TMA_2SM_LOAD_MULTICASTENS4_14ComposedLayoutINS4_7SwizzleILi2ELi4ELi3EEENS4_18smem_ptr_flag_bitsILi16EEENST_INS5_IJNSA_ILi8EEESH_EEENS5_IJSH_SC_EEEEEEEvNS4_8identityENS4_18SM100_TMA_2SM_LOADES1B_vS1C_EENS_8epilogue10collective18CollectiveEpilogueINS1F_23Sm100TmaWarpSpecializedILi3ELi2ELi16ELb1ELb0EEEJNS5_IJSG_SG_SH_EEENS5_IJNST_ISG_SC_EENST_INS5_IJNSA_ILi16EEESB_EEENS5_IJSC_SH_EEEEEEEESJ_SK_SJ_SK_NS1F_6fusion15FusionCallbacksIS1J_NS1R_17LinearCombinationISJ_fSJ_fLNS_15FloatRoundStyleE2EEES1K_S1Q_JEEENS4_5SM1004TMEM4LOAD26SM100_TMEM_LOAD_32dp32b16xENS4_13SM90_TMA_LOADENS12_INS13_ILi1ELi4ELi3EEES16_NST_INS5_IJS17_S1M_EEENS5_IJS1M_SC_EEEEEEENS4_39AutoVectorizingCopyWithAssumedAlignmentILi128EEENS4_14SM90_TMA_STOREES26_S28_S28_EEEvvEEEEvNT_6ParamsE --------------------------
	.section	.nv.info._ZN7cutlass13device_kernelINS_4gemm6kernel13GemmUniversalIN4cute5tupleIJiiiiEEENS1_10collective13CollectiveMmaINS1_35MainloopSm100TmaUmmaWarpSpecializedILi5ELi2ELi4ENS5_IJNS4_1CILi2EEESB_NSA_ILi1EEEEEEEENS5_IJNSA_ILi128EEENSA_ILi64EEENSA_ILi32EEEEEENS_10bfloat16_tENS5_IJlSC_lEEESJ_SK_NS4_8TiledMMAINS4_8MMA_AtomIJNS4_26SM100_MMA_F16BF16_2x1SM_SSISJ_SJ_fLi128ELi64ELNS4_4UMMA5MajorE0ELSP_0ELNSO_7ScaleInE0ELSQ_0EEEEEENS4_6LayoutINS5_IJSC_SC_SC_EEENS5_IJNSA_ILi0EEESV_SV_EEEEENS5_IJNS4_10UnderscoreESY_SY_EEEEENS4_28SM100_TMA_2SM_LOAD_MULTICASTENS4_14ComposedLayoutINS4_7SwizzleILi2ELi4ELi3EEENS4_18smem_ptr_flag_bitsILi16EEENST_INS5_IJNSA_ILi8EEESH_EEENS5_IJSH_SC_EEEEEEEvNS4_8identityENS4_18SM100_TMA_2SM_LOADES1B_vS1C_EENS_8epilogue10collective18CollectiveEpilogueINS1F_23Sm100TmaWarpSpecializedILi3ELi2ELi16ELb1ELb0EEEJNS5_IJSG_SG_SH_EEENS5_IJNST_ISG_SC_EENST_INS5_IJNSA_ILi16EEESB_EEENS5_IJSC_SH_EEEEEEEESJ_SK_SJ_SK_NS1F_6fusion15FusionCallbacksIS1J_NS1R_17LinearCombinationISJ_fSJ_fLNS_15FloatRoundStyleE2EEES1K_S1Q_JEEENS4_5SM1004TMEM4LOAD26SM100_TMEM_LOAD_32dp32b16xENS4_13SM90_TMA_LOADENS12_INS13_ILi1ELi4ELi3EEES16_NST_INS5_IJS17_S1M_EEENS5_IJS1M_SC_EEEEEEENS4_39AutoVectorizingCopyWithAssumedAlignmentILi128EEENS4_14SM90_TMA_STOREES26_S28_S28_EEEvvEEEEvNT_6ParamsE,"",@"SHT_CUDA_INFO"
	.sectionflags	@""
	.align	4


	//----- nvinfo : EIATTR_CUDA_API_VERSION
	.align		4
        /*0000*/ 	.byte	0x04, 0x37
        /*0002*/ 	.short	(.L_31 - .L_30)
.L_30:
        /*0004*/ 	.word	0x00000082


	//----- nvinfo : EIATTR_KPARAM_INFO
	.align		4
.L_31:
        /*0008*/ 	.byte	0x04, 0x17
        /*000a*/ 	.short	(.L_33 - .L_32)
.L_32:
        /*000c*/ 	.word	0x00000000
        /*0010*/ 	.short	0x0000
        /*0012*/ 	.short	0x0000
        /*0014*/ 	.byte	0x00, 0xf0, 0x01, 0x20


	//----- nvinfo : EIATTR_AT_ENTRY_FRAGMENTS
	.align		4
.L_33:
        /*0018*/ 	.byte	0x04, 0x4f
        /*001a*/ 	.short	(.L_35 - .L_34)


	//   ....[0]....
.L_34:
        /*001c*/ 	.word	0x00000007


	//----- nvinfo : EIATTR_RESERVED_SMEM_USED
	.align		4
.L_35:
        /*0020*/ 	.byte	0x01, 0x41
	.zero		2


	//----- nvinfo : EIATTR_SPARSE_MMA_MASK
	.align		4
        /*0024*/ 	.byte	0x03, 0x50
        /*0026*/ 	.short	0x0000


	//----- nvinfo : EIATTR_TCGEN05_2CTA_USED
	.align		4
        /*0028*/ 	.byte	0x01, 0x52
	.zero		2


	//----- nvinfo : EIATTR_MAXREG_COUNT
	.align		4
        /*002c*/ 	.byte	0x03, 0x1b
        /*002e*/ 	.short	0x00ff


	//----- nvinfo : EIATTR_NUM_BARRIERS
	.align		4
        /*0030*/ 	.byte	0x02, 0x4c
        /*0032*/ 	.byte	0x07
	.zero		1


	//----- nvinfo : EIATTR_EXTERNS
	.align		4
        /*0034*/ 	.byte	0x04, 0x0f
        /*0036*/ 	.short	(.L_37 - .L_36)


	//   ....[0]....
	.align		4
.L_36:
        /*0038*/ 	.word	index@(__assertfail)


	//----- nvinfo : EIATTR_MERCURY_ISA_VERSION
	.align		4
.L_37:
        /*003c*/ 	.byte	0x03, 0x5f
        /*003e*/ 	.short	0x0101


	//----- nvinfo : EIATTR_INT_WARP_WIDE_INSTR_OFFSETS
	.align		4
        /*0040*/ 	.byte	0x04, 0x31
        /*0042*/ 	.short	(.L_39 - .L_38)


	//   ....[0]....
.L_38:
        /*0044*/ 	.word	0x00000de0


	//   ....[1]....
        /*0048*/ 	.word	0x00000e90


	//   ....[2]....
        /*004c*/ 	.word	0x00004360


	//   ....[3]....
        /*0050*/ 	.word	0x00004390


	//   ....[4]....
        /*0054*/ 	.word	0x000043b0


	//   ....[5]....
        /*0058*/ 	.word	0x00004f70


	//   ....[6]....
        /*005c*/ 	.word	0x00005030


	//   ....[7]....
        /*0060*/ 	.word	0x000050a0


	//   ....[8]....
        /*0064*/ 	.word	0x000051d0


	//   ....[9]....
        /*0068*/ 	.word	0x000052e0


	//   ....[10]....
        /*006c*/ 	.word	0x00005320


	//----- nvinfo : EIATTR_COOP_GROUP_MASK_REGIDS
	.align		4
.L_39:
        /*0070*/ 	.byte	0x04, 0x29
        /*0072*/ 	.short	(.L_41 - .L_40)


	//   ....[0]....
.L_40:
        /*0074*/ 	.word	0xffffffff


	//   ....[1]....
        /*0078*/ 	.word	0xffffffff


	//   ....[2]....
        /*007c*/ 	.word	0xffffffff


	//   ....[3]....
        /*0080*/ 	.word	0xffffffff


	//   ....[4]....
        /*0084*/ 	.word	0xffffffff


	//   ....[5]....
        /*0088*/ 	.word	0xffffffff


	//   ....[6]....
        /*008c*/ 	.word	0xffffffff


	//   ....[7]....
        /*0090*/ 	.word	0xffffffff


	//   ....[8]....
        /*0094*/ 	.word	0xffffffff


	//   ....[9]....
        /*0098*/ 	.word	0xffffffff


	//   ....[10]....
        /*009c*/ 	.word	0xffffffff


	//   ....[11]....
        /*00a0*/ 	.word	0xffffffff


	//   ....[12]....
        /*00a4*/ 	.word	0xffffffff


	//   ....[13]....
        /*00a8*/ 	.word	0xffffffff


	//----- nvinfo : EIATTR_COOP_GROUP_INSTR_OFFSETS
	.align		4
.L_41:
        /*00ac*/ 	.byte	0x04, 0x28
        /*00ae*/ 	.short	(.L_43 - .L_42)


	//   ....[0]....
.L_42:
        /*00b0*/ 	.word	0x000000b0


	//   ....[1]....
        /*00b4*/ 	.word	0x00000520


	//   ....[2]....
        /*00b8*/ 	.word	0x00000710


	//   ....[3]....
        /*00bc*/ 	.word	0x00000890


	//   ....[4]....
        /*00c0*/ 	.word	0x00000990


	//   ....[5]....
        /*00c4*/ 	.word	0x00000b00


	//   ....[6]....
        /*00c8*/ 	.word	0x00000ca0


	//   ....[7]....
        /*00cc*/ 	.word	0x00000f00


	//   ....[8]....
        /*00d0*/ 	.word	0x000022a0


	//   ....[9]....
        /*00d4*/ 	.word	0x00003220


	//   ....[10]....
        /*00d8*/ 	.word	0x000036f0


	//   ....[11]....
        /*00dc*/ 	.word	0x00003720


	//   ....[12]....
        /*00e0*/ 	.word	0x00004260


	//   ....[13]....
        /*00e4*/ 	.word	0x00004470


	//----- nvinfo : EIATTR_VRC_CTA_INIT_COUNT
	.align		4
.L_43:
        /*00e8*/ 	.byte	0x02, 0x4a
        /*00ea*/ 	.byte	0x80
	.zero		1


	//----- nvinfo : EIATTR_SYSCALL_OFFSETS
	.align		4
        /*00ec*/ 	.byte	0x04, 0x46
        /*00ee*/ 	.short	(.L_45 - .L_44)


	//   ....[0]....
.L_44:
        /*00f0*/ 	.word	0x00006000


	//   ....[1]....
        /*00f4*/ 	.word	0x000060f0


	//   ....[2]....
        /*00f8*/ 	.word	0x00006910


	//   ....[3]....
        /*00fc*/ 	.word	0x000072a0


	//----- nvinfo : EIATTR_MBARRIER_INSTR_OFFSETS
	.align		4
.L_45:
        /*0100*/ 	.byte	0x04, 0x39
        /*0102*/ 	.short	(.L_47 - .L_46)


	//   ....[0]....
.L_46:
        /*0104*/ 	.word	0x00000660
        /*0108*/ 	.word	0x000000ff
        /*010c*/ 	.word	0x00000000
        /*0110*/ 	.short	0x0100
        /*0112*/ 	.byte	0x04
	.zero		1


	//   ....[1]....
        /*0114*/ 	.word	0x00000670
        /*0118*/ 	.word	0x000000ff
        /*011c*/ 	.word	0x00000028
        /*0120*/ 	.short	0x0100
        /*0122*/ 	.byte	0x04
	.zero		1


	//   ....[2]....
        /*0124*/ 	.word	0x00000680
        /*0128*/ 	.word	0x000000ff
        /*012c*/ 	.word	0x00000008
        /*0130*/ 	.short	0x0100
        /*0132*/ 	.byte	0x04
	.zero		1


	//   ....[3]....
        /*0134*/ 	.word	0x00000690
        /*0138*/ 	.word	0x000000ff
        /*013c*/ 	.word	0x00000030
        /*0140*/ 	.short	0x0100
        /*0142*/ 	.byte	0x04
	.zero		1


	//   ....[4]....
        /*0144*/ 	.word	0x000006a0
        /*0148*/ 	.word	0x000000ff
        /*014c*/ 	.word	0x00000010
        /*0150*/ 	.short	0x0100
        /*0152*/ 	.byte	0x04
	.zero		1


	//   ....[5]....
        /*0154*/ 	.word	0x000006b0
        /*0158*/ 	.word	0x000000ff
        /*015c*/ 	.word	0x00000038
        /*0160*/ 	.short	0x0100
        /*0162*/ 	.byte	0x04
	.zero		1


	//   ....[6]....
        /*0164*/ 	.word	0x000006c0
        /*0168*/ 	.word	0x000000ff
        /*016c*/ 	.word	0x00000018
        /*0170*/ 	.short	0x0100
        /*0172*/ 	.byte	0x04
	.zero		1


	//   ....[7]....
        /*0174*/ 	.word	0x000006d0
        /*0178*/ 	.word	0x000000ff
        /*017c*/ 	.word	0x00000040
        /*0180*/ 	.short	0x0100
        /*0182*/ 	.byte	0x04
	.zero		1


	//   ....[8]....
        /*0184*/ 	.word	0x000006e0
        /*0188*/ 	.word	0x000000ff
        /*018c*/ 	.word	0x00000020
        /*0190*/ 	.short	0x0100
        /*0192*/ 	.byte	0x04
	.zero		1


	//   ....[9]....
        /*0194*/ 	.word	0x000006f0
        /*0198*/ 	.word	0x000000ff
        /*019c*/ 	.word	0x00000048
        /*01a0*/ 	.short	0x0100
        /*01a2*/ 	.byte	0x04
	.zero		1


	//   ....[10]....
        /*01a4*/ 	.word	0x00000820
        /*01a8*/ 	.word	0x000000ff
        /*01ac*/ 	.word	0x00000050
        /*01b0*/ 	.short	0x0100
        /*01b2*/ 	.byte	0x04
	.zero		1


	//   ....[11]....
        /*01b4*/ 	.word	0x00000830
        /*01b8*/ 	.word	0x000000ff
        /*01bc*/ 	.word	0x00000068
        /*01c0*/ 	.short	0x0100
        /*01c2*/ 	.byte	0x04
	.zero		1


	//   ....[12]....
        /*01c4*/ 	.word	0x00000840
        /*01c8*/ 	.word	0x000000ff
        /*01cc*/ 	.word	0x00000058
        /*01d0*/ 	.short	0x0100
        /*01d2*/ 	.byte	0x04
	.zero		1


	//   ....[13]....
        /*01d4*/ 	.word	0x00000850
        /*01d8*/ 	.word	0x000000ff
        /*01dc*/ 	.word	0x00000070
        /*01e0*/ 	.short	0x0100
        /*01e2*/ 	.byte	0x04
	.zero		1


	//   ....[14]....
        /*01e4*/ 	.word	0x00000860
        /*01e8*/ 	.word	0x000000ff
        /*01ec*/ 	.word	0x00000060
        /*01f0*/ 	.short	0x0100
        /*01f2*/ 	.byte	0x04
	.zero		1


	//   ....[15]....
        /*01f4*/ 	.word	0x00000870
        /*01f8*/ 	.word	0x000000ff
        /*01fc*/ 	.word	0x00000078
        /*0200*/ 	.short	0x0100
        /*0202*/ 	.byte	0x04
	.zero		1


	//   ....[16]....
        /*0204*/ 	.word	0x00000960
        /*0208*/ 	.word	0x000000ff
        /*020c*/ 	.word	0x00000080
        /*0210*/ 	.short	0x0100
        /*0212*/ 	.byte	0x06
	.zero		1


	//   ....[17]....
        /*0214*/ 	.word	0x00000970
        /*0218*/ 	.word	0x000000ff
        /*021c*/ 	.word	0x00000088
        /*0220*/ 	.short	0x0100
        /*0222*/ 	.byte	0x06
	.zero		1


	//   ....[18]....
        /*0224*/ 	.word	0x00000ab0
        /*0228*/ 	.word	0x000000ff
        /*022c*/ 	.word	0x00000090
        /*0230*/ 	.short	0x0100
        /*0232*/ 	.byte	0x06
	.zero		1


	//   ....[19]....
        /*0234*/ 	.word	0x00000ac0
        /*0238*/ 	.word	0x000000ff
        /*023c*/ 	.word	0x000000a0
        /*0240*/ 	.short	0x0100
        /*0242*/ 	.byte	0x06
	.zero		1


	//   ....[20]....
        /*0244*/ 	.word	0x00000ad0
        /*0248*/ 	.word	0x000000ff
        /*024c*/ 	.word	0x00000098
        /*0250*/ 	.short	0x0100
        /*0252*/ 	.byte	0x06
	.zero		1


	//   ....[21]....
        /*0254*/ 	.word	0x00000ae0
        /*0258*/ 	.word	0x000000ff
        /*025c*/ 	.word	0x000000a8
        /*0260*/ 	.short	0x0100
        /*0262*/ 	.byte	0x06
	.zero		1


	//   ....[22]....
        /*0264*/ 	.word	0x00000c10
        /*0268*/ 	.word	0x000000ff
        /*026c*/ 	.word	0x000000b0
        /*0270*/ 	.short	0x0100
        /*0272*/ 	.byte	0x04
	.zero		1


	//   ....[23]....
        /*0274*/ 	.word	0x00000c20
        /*0278*/ 	.word	0x000000ff
        /*027c*/ 	.word	0x000000d0
        /*0280*/ 	.short	0x0100
        /*0282*/ 	.byte	0x04
	.zero		1


	//   ....[24]....
        /*0284*/ 	.word	0x00000c30
        /*0288*/ 	.word	0x000000ff
        /*028c*/ 	.word	0x000000b8
        /*0290*/ 	.short	0x0100
        /*0292*/ 	.byte	0x04
	.zero		1


	//   ....[25]....
        /*0294*/ 	.word	0x00000c40
        /*0298*/ 	.word	0x000000ff
        /*029c*/ 	.word	0x000000d8
        /*02a0*/ 	.short	0x0100
        /*02a2*/ 	.byte	0x04
	.zero		1


	//   ....[26]....
        /*02a4*/ 	.word	0x00000c50
        /*02a8*/ 	.word	0x000000ff
        /*02ac*/ 	.word	0x000000c0
        /*02b0*/ 	.short	0x0100
        /*02b2*/ 	.byte	0x04
	.zero		1


	//   ....[27]....
        /*02b4*/ 	.word	0x00000c60
        /*02b8*/ 	.word	0x000000ff
        /*02bc*/ 	.word	0x000000e0
        /*02c0*/ 	.short	0x0100
        /*02c2*/ 	.byte	0x04
	.zero		1


	//   ....[28]....
        /*02c4*/ 	.word	0x00000c70
        /*02c8*/ 	.word	0x000000ff
        /*02cc*/ 	.word	0x000000c8
        /*02d0*/ 	.short	0x0100
        /*02d2*/ 	.byte	0x04
	.zero		1


	//   ....[29]....
        /*02d4*/ 	.word	0x00000c80
        /*02d8*/ 	.word	0x000000ff
        /*02dc*/ 	.word	0x000000e8
        /*02e0*/ 	.short	0x0100
        /*02e2*/ 	.byte	0x04
	.zero		1


	//   ....[30]....
        /*02e4*/ 	.word	0x00000d80
        /*02e8*/ 	.word	0x000000ff
        /*02ec*/ 	.word	0x000000f0
        /*02f0*/ 	.short	0x0100
        /*02f2*/ 	.byte	0x04
	.zero		1


	//   ....[31]....
        /*02f4*/ 	.word	0x00000d90
        /*02f8*/ 	.word	0x000000ff
        /*02fc*/ 	.word	0x00000100
        /*0300*/ 	.short	0x0100
        /*0302*/ 	.byte	0x04
	.zero		1


	//   ....[32]....
        /*0304*/ 	.word	0x00000da0
        /*0308*/ 	.word	0x000000ff
        /*030c*/ 	.word	0x000000f8
        /*0310*/ 	.short	0x0100
        /*0312*/ 	.byte	0x04
	.zero		1


	//   ....[33]....
        /*0314*/ 	.word	0x00000db0
        /*0318*/ 	.word	0x000000ff
        /*031c*/ 	.word	0x00000108
        /*0320*/ 	.short	0x0100
        /*0322*/ 	.byte	0x04
	.zero		1


	//   ....[34]....
        /*0324*/ 	.word	0x00000eb0
        /*0328*/ 	.word	0x000000ff
        /*032c*/ 	.word	0x00000110
        /*0330*/ 	.short	0x0100
        /*0332*/ 	.byte	0x06
	.zero		1


	//   ....[35]....
        /*0334*/ 	.word	0x00001ae0
        /*0338*/ 	.word	0x00000000
        /*033c*/ 	.word	0x00000100
        /*0340*/ 	.short	0x010a
        /*0342*/ 	.byte	0xff
	.zero		1


	//   ....[36]....
        /*0344*/ 	.word	0x00001b10
        /*0348*/ 	.word	0x00000000
        /*034c*/ 	.word	0x000000f0
        /*0350*/ 	.short	0x0101
        /*0352*/ 	.byte	0xff
	.zero		1


	//   ....[37]....
        /*0354*/ 	.word	0x00001bb0
        /*0358*/ 	.word	0x000000ff
        /*035c*/ 	.word	0x00000028
        /*0360*/ 	.short	0x010a
        /*0362*/ 	.byte	0x04
	.zero		1


	//   ....[38]....
        /*0364*/ 	.word	0x00001c80
        /*0368*/ 	.word	0x000000ff
        /*036c*/ 	.word	0x00000028
        /*0370*/ 	.short	0x010a
        /*0372*/ 	.byte	0x21
	.zero		1


	//   ....[39]....
        /*0374*/ 	.word	0x00001e30
        /*0378*/ 	.word	0x000000ff
        /*037c*/ 	.word	0x00000028
        /*0380*/ 	.short	0x010a
        /*0382*/ 	.byte	0x05
	.zero		1


	//   ....[40]....
        /*0384*/ 	.word	0x00001f50
        /*0388*/ 	.word	0x000000ff
        /*038c*/ 	.word	0x00000088
        /*0390*/ 	.short	0x0101
        /*0392*/ 	.byte	0x0d
	.zero		1


	//   ....[41]....
        /*0394*/ 	.word	0x00001f70
        /*0398*/ 	.word	0x000000ff
        /*039c*/ 	.word	0x00000028
        /*03a0*/ 	.short	0x010a
        /*03a2*/ 	.byte	0x04
	.zero		1


	//   ....[42]....
        /*03a4*/ 	.word	0x00001ff0
        /*03a8*/ 	.word	0x000000ff
        /*03ac*/ 	.word	0x00000028
        /*03b0*/ 	.short	0x010a
        /*03b2*/ 	.byte	0x11
	.zero		1


	//   ....[43]....
        /*03b4*/ 	.word	0x00002190
        /*03b8*/ 	.word	0x000000ff
        /*03bc*/ 	.word	0x00000028
        /*03c0*/ 	.short	0x010a
        /*03c2*/ 	.byte	0x05
	.zero		1


	//   ....[44]....
        /*03c4*/ 	.word	0x000022d0
        /*03c8*/ 	.word	0x00000003
        /*03cc*/ 	.word	0x00000090
        /*03d0*/ 	.short	0x010a
        /*03d2*/ 	.byte	0xff
	.zero		1


	//   ....[45]....
        /*03d4*/ 	.word	0x00002420
        /*03d8*/ 	.word	0x00000000
        /*03dc*/ 	.word	0x00000000
        /*03e0*/ 	.short	0x0101
        /*03e2*/ 	.byte	0xff
	.zero		1


	//   ....[46]....
        /*03e4*/ 	.word	0x000029e0
        /*03e8*/ 	.word	0x000000ff
        /*03ec*/ 	.word	0x00000000
        /*03f0*/ 	.short	0x010a
        /*03f2*/ 	.byte	0x04
	.zero		1


	//   ....[47]....
        /*03f4*/ 	.word	0x00002a70
        /*03f8*/ 	.word	0x000000ff
        /*03fc*/ 	.word	0x00000000
        /*0400*/ 	.short	0x010a
        /*0402*/ 	.byte	0x05
	.zero		1


	//   ....[48]....
        /*0404*/ 	.word	0x00002b00
        /*0408*/ 	.word	0x000000ff
        /*040c*/ 	.word	0x00000000
        /*0410*/ 	.short	0x010a
        /*0412*/ 	.byte	0x05
	.zero		1


	//   ....[49]....
        /*0414*/ 	.word	0x00002b90
        /*0418*/ 	.word	0x000000ff
        /*041c*/ 	.word	0x00000000
        /*0420*/ 	.short	0x010a
        /*0422*/ 	.byte	0x05
	.zero		1


	//   ....[50]....
        /*0424*/ 	.word	0x00002c30
        /*0428*/ 	.word	0x00000000
        /*042c*/ 	.word	0x00000000
        /*0430*/ 	.short	0x010a
        /*0432*/ 	.byte	0xff
	.zero		1


	//   ....[51]....
        /*0434*/ 	.word	0x00002d70
        /*0438*/ 	.word	0x00000000
        /*043c*/ 	.word	0x000000f0
        /*0440*/ 	.short	0x010a
        /*0442*/ 	.byte	0xff
	.zero		1


	//   ....[52]....
        /*0444*/ 	.word	0x00002de0
        /*0448*/ 	.word	0x00000000
        /*044c*/ 	.word	0x00000000
        /*0450*/ 	.short	0x0101
        /*0452*/ 	.byte	0xff
	.zero		1


	//   ....[53]....
        /*0454*/ 	.word	0x00002e00
        /*0458*/ 	.word	0x000000ff
        /*045c*/ 	.word	0x000000a0
        /*0460*/ 	.short	0x010a
        /*0462*/ 	.byte	0x04
	.zero		1


	//   ....[54]....
        /*0464*/ 	.word	0x00002f20
        /*0468*/ 	.word	0x00000000
        /*046c*/ 	.word	0x00000090
        /*0470*/ 	.short	0x010a
        /*0472*/ 	.byte	0xff
	.zero		1


	//   ....[55]....
        /*0474*/ 	.word	0x00003020
        /*0478*/ 	.word	0x00000000
        /*047c*/ 	.word	0x00000000
        /*0480*/ 	.short	0x0101
        /*0482*/ 	.byte	0xff
	.zero		1


	//   ....[56]....
        /*0484*/ 	.word	0x000030b0
        /*0488*/ 	.word	0x000000ff
        /*048c*/ 	.word	0x000000a0
        /*0490*/ 	.short	0x0106
        /*0492*/ 	.byte	0x04
	.zero		1


	//   ....[57]....
        /*0494*/ 	.word	0x000030d0
        /*0498*/ 	.word	0x000000ff
        /*049c*/ 	.word	0x000000a0
        /*04a0*/ 	.short	0x010a
        /*04a2*/ 	.byte	0x04
	.zero		1


	//   ....[58]....
        /*04a4*/ 	.word	0x00003160
        /*04a8*/ 	.word	0x000000ff
        /*04ac*/ 	.word	0x000000a0
        /*04b0*/ 	.short	0x0106
        /*04b2*/ 	.byte	0x07
	.zero		1


	//   ....[59]....
        /*04b4*/ 	.word	0x000031a0
        /*04b8*/ 	.word	0x00000000
        /*04bc*/ 	.word	0x000000a0
        /*04c0*/ 	.short	0x010a
        /*04c2*/ 	.byte	0xff
	.zero		1


	//   ....[60]....
        /*04c4*/ 	.word	0x000033f0
        /*04c8*/ 	.word	0x000000ff
        /*04cc*/ 	.word	0x00000008
        /*04d0*/ 	.short	0x010a
        /*04d2*/ 	.byte	0x05
	.zero		1


	//   ....[61]....
        /*04d4*/ 	.word	0x00003410
        /*04d8*/ 	.word	0x000000ff
        /*04dc*/ 	.word	0x00000008
        /*04e0*/ 	.short	0x010a
        /*04e2*/ 	.byte	0x05
	.zero		1


	//   ....[62]....
        /*04e4*/ 	.word	0x000035a0
        /*04e8*/ 	.word	0x000000ff
        /*04ec*/ 	.word	0x00000008
        /*04f0*/ 	.short	0x010a
        /*04f2*/ 	.byte	0x05
	.zero		1


	//   ....[63]....
        /*04f4*/ 	.word	0x000035c0
        /*04f8*/ 	.word	0x000000ff
        /*04fc*/ 	.word	0x00000008
        /*0500*/ 	.short	0x010a
        /*0502*/ 	.byte	0x05
	.zero		1


	//   ....[64]....
        /*0504*/ 	.word	0x00003680
        /*0508*/ 	.word	0x000000ff
        /*050c*/ 	.word	0x00000000
        /*0510*/ 	.short	0x0101
        /*0512*/ 	.byte	0x04
	.zero		1


	//   ....[65]....
        /*0514*/ 	.word	0x00003980
        /*0518*/ 	.word	0x00000000
        /*051c*/ 	.word	0x00000090
        /*0520*/ 	.short	0x010a
        /*0522*/ 	.byte	0xff
	.zero		1


	//   ....[66]....
        /*0524*/ 	.word	0x00003a40
        /*0528*/ 	.word	0x00000000
        /*052c*/ 	.word	0x00000000
        /*0530*/ 	.short	0x0101
        /*0532*/ 	.byte	0xff
	.zero		1


	//   ....[67]....
        /*0534*/ 	.word	0x00003b00
        /*0538*/ 	.word	0x000000ff
        /*053c*/ 	.word	0x00000000
        /*0540*/ 	.short	0x010a
        /*0542*/ 	.byte	0x04
	.zero		1


	//   ....[68]....
        /*0544*/ 	.word	0x00003b10
        /*0548*/ 	.word	0x000000ff
        /*054c*/ 	.word	0x000000d0
        /*0550*/ 	.short	0x010a
        /*0552*/ 	.byte	0x17
	.zero		1


	//   ....[69]....
        /*0554*/ 	.word	0x00003bc0
        /*0558*/ 	.word	0x000000ff
        /*055c*/ 	.word	0x00000000
        /*0560*/ 	.short	0x010a
        /*0562*/ 	.byte	0x05
	.zero		1


	//   ....[70]....
        /*0564*/ 	.word	0x00003d00
        /*0568*/ 	.word	0x000000ff
        /*056c*/ 	.word	0x00000000
        /*0570*/ 	.short	0x010a
        /*0572*/ 	.byte	0x04
	.zero		1


	//   ....[71]....
        /*0574*/ 	.word	0x00003f50
        /*0578*/ 	.word	0x000000ff
        /*057c*/ 	.word	0x00000000
        /*0580*/ 	.short	0x010a
        /*0582*/ 	.byte	0x04
	.zero		1


	//   ....[72]....
        /*0584*/ 	.word	0x00003fe0
        /*0588*/ 	.word	0x000000ff
        /*058c*/ 	.word	0x00000000
        /*0590*/ 	.short	0x010a
        /*0592*/ 	.byte	0x05
	.zero		1


	//   ....[73]....
        /*0594*/ 	.word	0x00004070
        /*0598*/ 	.word	0x000000ff
        /*059c*/ 	.word	0x00000000
        /*05a0*/ 	.short	0x010a
        /*05a2*/ 	.byte	0x05
	.zero		1


	//   ....[74]....
        /*05a4*/ 	.word	0x00004110
        /*05a8*/ 	.word	0x00000000
        /*05ac*/ 	.word	0x00000000
        /*05b0*/ 	.short	0x010a
        /*05b2*/ 	.byte	0xff
	.zero		1


	//   ....[75]....
        /*05b4*/ 	.word	0x00004150
        /*05b8*/ 	.word	0x00000000
        /*05bc*/ 	.word	0x00000000
        /*05c0*/ 	.short	0x010a
        /*05c2*/ 	.byte	0xff
	.zero		1


	//   ....[76]....
        /*05c4*/ 	.word	0x000041c0
        /*05c8*/ 	.word	0x000000ff
        /*05cc*/ 	.word	0x00000000
        /*05d0*/ 	.short	0x0101
        /*05d2*/ 	.byte	0x04
	.zero		1


	//   ....[77]....
        /*05d4*/ 	.word	0x00004200
        /*05d8*/ 	.word	0x000000ff
        /*05dc*/ 	.word	0x00000110
        /*05e0*/ 	.short	0x010a
        /*05e2*/ 	.byte	0x11
	.zero		1


	//   ....[78]....
        /*05e4*/ 	.word	0x00004250
        /*05e8*/ 	.word	0x000000ff
        /*05ec*/ 	.word	0x00000000
        /*05f0*/ 	.short	0x0101
        /*05f2*/ 	.byte	0x04
	.zero		1


	//   ....[79]....
        /*05f4*/ 	.word	0x000046c0
        /*05f8*/ 	.word	0x0000000c
        /*05fc*/ 	.word	0x00000090
        /*0600*/ 	.short	0x010a
        /*0602*/ 	.byte	0xff
	.zero		1


	//   ....[80]....
        /*0604*/ 	.word	0x00004830
        /*0608*/ 	.word	0x00000000
        /*060c*/ 	.word	0x00000000
        /*0610*/ 	.short	0x0101
        /*0612*/ 	.byte	0xff
	.zero		1


	//   ....[81]....
        /*0614*/ 	.word	0x00004cb0
        /*0618*/ 	.word	0x000000ff
        /*061c*/ 	.word	0x00000088
        /*0620*/ 	.short	0x010a
        /*0622*/ 	.byte	0x1d
	.zero		1


	//   ....[82]....
        /*0624*/ 	.word	0x00004e70
        /*0628*/ 	.word	0x000000ff
        /*062c*/ 	.word	0x00000068
        /*0630*/ 	.short	0x010a
        /*0632*/ 	.byte	0x04
	.zero		1


	//   ....[83]....
        /*0634*/ 	.word	0x000050c0
        /*0638*/ 	.word	0x000000ff
        /*063c*/ 	.word	0x00000050
        /*0640*/ 	.short	0x010b
        /*0642*/ 	.byte	0x04
	.zero		1


	//   ....[84]....
        /*0644*/ 	.word	0x000050d0
        /*0648*/ 	.word	0x000000ff
        /*064c*/ 	.word	0x00000000
        /*0650*/ 	.short	0x0101
        /*0652*/ 	.byte	0x10
	.zero		1


	//   ....[85]....
        /*0654*/ 	.word	0x000050e0
        /*0658*/ 	.word	0x000000ff
        /*065c*/ 	.word	0x00000068
        /*0660*/ 	.short	0x010a
        /*0662*/ 	.byte	0x05
	.zero		1


	//   ....[86]....
        /*0664*/ 	.word	0x00005340
        /*0668*/ 	.word	0x000000ff
        /*066c*/ 	.word	0x00000050
        /*0670*/ 	.short	0x010b
        /*0672*/ 	.byte	0x05
	.zero		1


	//   ....[87]....
        /*0674*/ 	.word	0x00005350
        /*0678*/ 	.word	0x000000ff
        /*067c*/ 	.word	0x00000000
        /*0680*/ 	.short	0x0101
        /*0682*/ 	.byte	0x04
	.zero		1


	//   ....[88]....
        /*0684*/ 	.word	0x00005410
        /*0688*/ 	.word	0x000000ff
        /*068c*/ 	.word	0x00000000
        /*0690*/ 	.short	0x010a
        /*0692*/ 	.byte	0x04
	.zero		1


	//   ....[89]....
        /*0694*/ 	.word	0x000054a0
        /*0698*/ 	.word	0x000000ff
        /*069c*/ 	.word	0x00000000
        /*06a0*/ 	.short	0x010a
        /*06a2*/ 	.byte	0x05
	.zero		1


	//   ....[90]....
        /*06a4*/ 	.word	0x00005540
        /*06a8*/ 	.word	0x00000000
        /*06ac*/ 	.word	0x00000000
        /*06b0*/ 	.short	0x010a
        /*06b2*/ 	.byte	0xff
	.zero		1


	//   ....[91]....
        /*06b4*/ 	.word	0x00005890
        /*06b8*/ 	.word	0x00000003
        /*06bc*/ 	.word	0x00000090
        /*06c0*/ 	.short	0x010a
        /*06c2*/ 	.byte	0xff
	.zero		1


	//   ....[92]....
        /*06c4*/ 	.word	0x00005a10
        /*06c8*/ 	.word	0x00000000
        /*06cc*/ 	.word	0x00000000
        /*06d0*/ 	.short	0x0101
        /*06d2*/ 	.byte	0xff
	.zero		1


	//   ....[93]....
        /*06d4*/ 	.word	0x000065a0
        /*06d8*/ 	.word	0x00000000
        /*06dc*/ 	.word	0x00000050
        /*06e0*/ 	.short	0x010a
        /*06e2*/ 	.byte	0xff
	.zero		1


	//   ....[94]....
        /*06e4*/ 	.word	0x000065d0
        /*06e8*/ 	.word	0x00000035
        /*06ec*/ 	.word	0x000000b0
        /*06f0*/ 	.short	0x010a
        /*06f2*/ 	.byte	0xff
	.zero		1


	//   ....[95]....
        /*06f4*/ 	.word	0x000066e0
        /*06f8*/ 	.word	0x00000000
        /*06fc*/ 	.word	0x00000050
        /*0700*/ 	.short	0x010a
        /*0702*/ 	.byte	0xff
	.zero		1


	//   ....[96]....
        /*0704*/ 	.word	0x000067f0
        /*0708*/ 	.word	0x00000035
        /*070c*/ 	.word	0x000000b0
        /*0710*/ 	.short	0x010a
        /*0712*/ 	.byte	0xff
	.zero		1


	//   ....[97]....
        /*0714*/ 	.word	0x00007010
        /*0718*/ 	.word	0x00000000
        /*071c*/ 	.word	0x00000000
        /*0720*/ 	.short	0x0101
        /*0722*/ 	.byte	0xff
	.zero		1


	//   ....[98]....
        /*0724*/ 	.word	0x00007020
        /*0728*/ 	.word	0x00000003
        /*072c*/ 	.word	0x00000050
        /*0730*/ 	.short	0x010a
        /*0732*/ 	.byte	0xff
	.zero		1


	//   ....[99]....
        /*0734*/ 	.word	0x000070e0
        /*0738*/ 	.word	0x00000003
        /*073c*/ 	.word	0x00000050
        /*0740*/ 	.short	0x010a
        /*0742*/ 	.byte	0xff
	.zero		1


	//   ....[100]....
        /*0744*/ 	.word	0x00007440
        /*0748*/ 	.word	0x00000035
        /*074c*/ 	.word	0x00000000
        /*0750*/ 	.short	0x0101
        /*0752*/ 	.byte	0xff
	.zero		1


	//   ....[101]....
        /*0754*/ 	.word	0x00007a10
        /*0758*/ 	.word	0x00000000
        /*075c*/ 	.word	0x00000000
        /*0760*/ 	.short	0x0101
        /*0762*/ 	.byte	0xff
	.zero		1


	//   ....[102]....
        /*0764*/ 	.word	0x00007cd0
        /*0768*/ 	.word	0x000000ff
        /*076c*/ 	.word	0x00000000
        /*0770*/ 	.short	0x0101
        /*0772*/ 	.byte	0x04
	.zero		1


	//   ....[103]....
        /*0774*/ 	.word	0x00007cf0
        /*0778*/ 	.word	0x00000000
        /*077c*/ 	.word	0x00000100
        /*0780*/ 	.short	0x010a
        /*0782*/ 	.byte	0xff
	.zero		1


	//   ....[104]....
        /*0784*/ 	.word	0x00007d50
        /*0788*/ 	.word	0x00000000
        /*078c*/ 	.word	0x00000028
        /*0790*/ 	.short	0x010a
        /*0792*/ 	.byte	0xff
	.zero		1


	//   ....[105]....
        /*0794*/ 	.word	0x00007db0
        /*0798*/ 	.word	0x00000000
        /*079c*/ 	.word	0x00000028
        /*07a0*/ 	.short	0x010a
        /*07a2*/ 	.byte	0xff
	.zero		1


	//   ....[106]....
        /*07a4*/ 	.word	0x00007e00
        /*07a8*/ 	.word	0x00000003
        /*07ac*/ 	.word	0x00000090
        /*07b0*/ 	.short	0x010a
        /*07b2*/ 	.byte	0xff
	.zero		1


	//   ....[107]....
        /*07b4*/ 	.word	0x00007e60
        /*07b8*/ 	.word	0x00000000
        /*07bc*/ 	.word	0x00000000
        /*07c0*/ 	.short	0x010a
        /*07c2*/ 	.byte	0xff
	.zero		1


	//   ....[108]....
        /*07c4*/ 	.word	0x00007ec0
        /*07c8*/ 	.word	0x00000000
        /*07cc*/ 	.word	0x00000000
        /*07d0*/ 	.short	0x010a
        /*07d2*/ 	.byte	0xff
	.zero		1


	//   ....[109]....
        /*07d4*/ 	.word	0x00007f20
        /*07d8*/ 	.word	0x00000000
        /*07dc*/ 	.word	0x00000000
        /*07e0*/ 	.short	0x010a
        /*07e2*/ 	.byte	0xff
	.zero		1


	//   ....[110]....
        /*07e4*/ 	.word	0x00007f80
        /*07e8*/ 	.word	0x00000000
        /*07ec*/ 	.word	0x00000000
        /*07f0*/ 	.short	0x010a
        /*07f2*/ 	.byte	0xff
	.zero		1


	//   ....[111]....
        /*07f4*/ 	.word	0x00007fd0
        /*07f8*/ 	.word	0x00000000
        /*07fc*/ 	.word	0x000000f0
        /*0800*/ 	.short	0x010a
        /*0802*/ 	.byte	0xff
	.zero		1


	//   ....[112]....
        /*0804*/ 	.word	0x00008030
        /*0808*/ 	.word	0x00000000
        /*080c*/ 	.word	0x000000a0
        /*0810*/ 	.short	0x010a
        /*0812*/ 	.byte	0xff
	.zero		1


	//   ....[113]....
        /*0814*/ 	.word	0x00008080
        /*0818*/ 	.word	0x00000000
        /*081c*/ 	.word	0x00000090
        /*0820*/ 	.short	0x010a
        /*0822*/ 	.byte	0xff
	.zero		1


	//   ....[114]....
        /*0824*/ 	.word	0x000080e0
        /*0828*/ 	.word	0x00000000
        /*082c*/ 	.word	0x000000a0
        /*0830*/ 	.short	0x010a
        /*0832*/ 	.byte	0xff
	.zero		1


	//   ....[115]....
        /*0834*/ 	.word	0x00008140
        /*0838*/ 	.word	0x00000005
        /*083c*/ 	.word	0x00000008
        /*0840*/ 	.short	0x010a
        /*0842*/ 	.byte	0xff
	.zero		1


	//   ....[116]....
        /*0844*/ 	.word	0x00008220
        /*0848*/ 	.word	0x00000003
        /*084c*/ 	.word	0x00000008
        /*0850*/ 	.short	0x010a
        /*0852*/ 	.byte	0xff
	.zero		1


	//   ....[117]....
        /*0854*/ 	.word	0x00008270
        /*0858*/ 	.word	0x00000000
        /*085c*/ 	.word	0x00000090
        /*0860*/ 	.short	0x010a
        /*0862*/ 	.byte	0xff
	.zero		1


	//   ....[118]....
        /*0864*/ 	.word	0x000082d0
        /*0868*/ 	.word	0x00000000
        /*086c*/ 	.word	0x000000d0
        /*0870*/ 	.short	0x010a
        /*0872*/ 	.byte	0xff
	.zero		1


	//   ....[119]....
        /*0874*/ 	.word	0x00008330
        /*0878*/ 	.word	0x00000000
        /*087c*/ 	.word	0x00000000
        /*0880*/ 	.short	0x010a
        /*0882*/ 	.byte	0xff
	.zero		1


	//   ....[120]....
        /*0884*/ 	.word	0x00008390
        /*0888*/ 	.word	0x00000000
        /*088c*/ 	.word	0x00000000
        /*0890*/ 	.short	0x010a
        /*0892*/ 	.byte	0xff
	.zero		1


	//   ....[121]....
        /*0894*/ 	.word	0x000083f0
        /*0898*/ 	.word	0x00000000
        /*089c*/ 	.word	0x00000000
        /*08a0*/ 	.short	0x010a
        /*08a2*/ 	.byte	0xff
	.zero		1


	//   ....[122]....
        /*08a4*/ 	.word	0x00008450
        /*08a8*/ 	.word	0x00000000
        /*08ac*/ 	.word	0x00000000
        /*08b0*/ 	.short	0x010a
        /*08b2*/ 	.byte	0xff
	.zero		1


	//   ....[123]....
        /*08b4*/ 	.word	0x000084b0
        /*08b8*/ 	.word	0x00000000
        /*08bc*/ 	.word	0x00000110
        /*08c0*/ 	.short	0x010a
        /*08c2*/ 	.byte	0xff
	.zero		1


	//   ....[124]....
        /*08c4*/ 	.word	0x00008500
        /*08c8*/ 	.word	0x0000000c
        /*08cc*/ 	.word	0x00000090
        /*08d0*/ 	.short	0x010a
        /*08d2*/ 	.byte	0xff
	.zero		1


	//   ....[125]....
        /*08d4*/ 	.word	0x00008560
        /*08d8*/ 	.word	0x00000000
        /*08dc*/ 	.word	0x00000088
        /*08e0*/ 	.short	0x010a
        /*08e2*/ 	.byte	0xff
	.zero		1


	//   ....[126]....
        /*08e4*/ 	.word	0x000085c0
        /*08e8*/ 	.word	0x00000000
        /*08ec*/ 	.word	0x00000068
        /*08f0*/ 	.short	0x010a
        /*08f2*/ 	.byte	0xff
	.zero		1


	//   ....[127]....
        /*08f4*/ 	.word	0x00008620
        /*08f8*/ 	.word	0x00000000
        /*08fc*/ 	.word	0x00000068
        /*0900*/ 	.short	0x010a
        /*0902*/ 	.byte	0xff
	.zero		1


	//   ....[128]....
        /*0904*/ 	.word	0x00008680
        /*0908*/ 	.word	0x00000000
        /*090c*/ 	.word	0x00000000
        /*0910*/ 	.short	0x010a
        /*0912*/ 	.byte	0xff
	.zero		1


	//   ....[129]....
        /*0914*/ 	.word	0x000086e0
        /*0918*/ 	.word	0x00000000
        /*091c*/ 	.word	0x00000000
        /*0920*/ 	.short	0x010a
        /*0922*/ 	.byte	0xff
	.zero		1


	//   ....[130]....
        /*0924*/ 	.word	0x00008730
        /*0928*/ 	.word	0x00000003
        /*092c*/ 	.word	0x00000090
        /*0930*/ 	.short	0x010a
        /*0932*/ 	.byte	0xff
	.zero		1


	//   ....[131]....
        /*0934*/ 	.word	0x00008780
        /*0938*/ 	.word	0x00000000
        /*093c*/ 	.word	0x00000050
        /*0940*/ 	.short	0x010a
        /*0942*/ 	.byte	0xff
	.zero		1


	//   ....[132]....
        /*0944*/ 	.word	0x000087d0
        /*0948*/ 	.word	0x00000035
        /*094c*/ 	.word	0x000000b0
        /*0950*/ 	.short	0x010a
        /*0952*/ 	.byte	0xff
	.zero		1


	//   ....[133]....
        /*0954*/ 	.word	0x00008820
        /*0958*/ 	.word	0x00000003
        /*095c*/ 	.word	0x00000050
        /*0960*/ 	.short	0x010a
        /*0962*/ 	.byte	0xff
	.zero		1


	//----- nvinfo : EIATTR_NUM_MBARRIERS
	.align		4
.L_47:
        /*0964*/ 	.byte	0x03, 0x38
        /*0966*/ 	.short	0x0023


	//----- nvinfo : EIATTR_EXIT_INSTR_OFFSETS
	.align		4
        /*0968*/ 	.byte	0x04, 0x1c
        /*096a*/ 	.short	(.L_49 - .L_48)


	//   ....[0]....
.L_48:
        /*096c*/ 	.word	0x00002c60


	//   ....[1]....
        /*0970*/ 	.word	0x00003170


	//   ....[2]....
        /*0974*/ 	.word	0x000031d0


	//   ....[3]....
        /*0978*/ 	.word	0x00004480


	//   ....[4]....
        /*097c*/ 	.word	0x00005570


	//   ....[5]....
        /*0980*/ 	.word	0x000055b0


	//   ....[6]....
        /*0984*/ 	.word	0x00007bb0


	//   ....[7]....
        /*0988*/ 	.word	0x00007c30


	//   ....[8]....
        /*098c*/ 	.word	0x00007c60


	//   ....[9]....
        /*0990*/ 	.word	0x00007ce0


	//----- nvinfo : EIATTR_MAX_THREADS
	.align		4
.L_49:
        /*0994*/ 	.byte	0x04, 0x05
        /*0996*/ 	.short	(.L_51 - .L_50)
.L_50:
        /*0998*/ 	.word	0x00000100
        /*099c*/ 	.word	0x00000001
        /*09a0*/ 	.word	0x00000001


	//----- nvinfo : EIATTR_CRS_STACK_SIZE
	.align		4
.L_51:
        /*09a4*/ 	.byte	0x04, 0x1e
        /*09a6*/ 	.short	(.L_53 - .L_52)
.L_52:
        /*09a8*/ 	.word	0x00000000


	//----- nvinfo : EIATTR_CBANK_PARAM_SIZE
	.align		4
.L_53:
        /*09ac*/ 	.byte	0x03, 0x19
        /*09ae*/ 	.short	0x0800


	//----- nvinfo : EIATTR_PARAM_CBANK
	.align		4
        /*09b0*/ 	.byte	0x04, 0x0a
        /*09b2*/ 	.short	(.L_55 - .L_54)
	.align		4
.L_54:
        /*09b4*/ 	.word	index@(.nv.constant0._ZN7cutlass13device_kernelINS_4gemm6kernel13GemmUniversalIN4cute5tupleIJiiiiEEENS1_10collective13CollectiveMmaINS1_35MainloopSm100TmaUmmaWarpSpecializedILi5ELi2ELi4ENS5_IJNS4_1CILi2EEESB_NSA_ILi1EEEEEEEENS5_IJNSA_ILi128EEENSA_ILi64EEENSA_ILi32EEEEEENS_10bfloat16_tENS5_IJlSC_lEEESJ_SK_NS4_8TiledMMAINS4_8MMA_AtomIJNS4_26SM100_MMA_F16BF16_2x1SM_SSISJ_SJ_fLi128ELi64ELNS4_4UMMA5MajorE0ELSP_0ELNSO_7ScaleInE0ELSQ_0EEEEEENS4_6LayoutINS5_IJSC_SC_SC_EEENS5_IJNSA_ILi0EEESV_SV_EEEEENS5_IJNS4_10UnderscoreESY_SY_EEEEENS4_28SM100_TMA_2SM_LOAD_MULTICASTENS4_14ComposedLayoutINS4_7SwizzleILi2ELi4ELi3EEENS4_18smem_ptr_flag_bitsILi16EEENST_INS5_IJNSA_ILi8EEESH_EEENS5_IJSH_SC_EEEEEEEvNS4_8identityENS4_18SM100_TMA_2SM_LOADES1B_vS1C_EENS_8epilogue10collective18CollectiveEpilogueINS1F_23Sm100TmaWarpSpecializedILi3ELi2ELi16ELb1ELb0EEEJNS5_IJSG_SG_SH_EEENS5_IJNST_ISG_SC_EENST_INS5_IJNSA_ILi16EEESB_EEENS5_IJSC_SH_EEEEEEEESJ_SK_SJ_SK_NS1F_6fusion15FusionCallbacksIS1J_NS1R_17LinearCombinationISJ_fSJ_fLNS_15FloatRoundStyleE2EEES1K_S1Q_JEEENS4_5SM1004TMEM4LOAD26SM100_TMEM_LOAD_32dp32b16xENS4_13SM90_TMA_LOADENS12_INS13_ILi1ELi4ELi3EEES16_NST_INS5_IJS17_S1M_EEENS5_IJS1M_SC_EEEEEEENS4_39AutoVectorizingCopyWithAssumedAlignmentILi128EEENS4_14SM90_TMA_STOREES26_S28_S28_EEEvvEEEEvNT_6ParamsE)
        /*09b8*/ 	.short	0x0380
        /*09ba*/ 	.short	0x0800


	//----- nvinfo : EIATTR_SW_WAR
	.align		4
.L_55:
        /*09bc*/ 	.byte	0x04, 0x36
        /*09be*/ 	.short	(.L_57 - .L_56)
.L_56:
        /*09c0*/ 	.word	0x00000008
.L_57:


//--------------------- .nv.callgraph             --------------------------
	.section	.nv.callgraph,"",@"SHT_CUDA_CALLGRAPH"
	.align	4
	.sectionentsize	8
	.align		4
        /*0000*/ 	.word	0x00000000
	.align		4
        /*0004*/ 	.word	0xffffffff
	.align		4
        /*0008*/ 	.word	index@(_ZN7cutlass13device_kernelINS_4gemm6kernel13GemmUniversalIN4cute5tupleIJiiiiEEENS1_10collective13CollectiveMmaINS1_35MainloopSm100TmaUmmaWarpSpecializedILi5ELi2ELi4ENS5_IJNS4_1CILi2EEESB_NSA_ILi1EEEEEEEENS5_IJNSA_ILi128EEENSA_ILi64EEENSA_ILi32EEEEEENS_10bfloat16_tENS5_IJlSC_lEEESJ_SK_NS4_8TiledMMAINS4_8MMA_AtomIJNS4_26SM100_MMA_F16BF16_2x1SM_SSISJ_SJ_fLi128ELi64ELNS4_4UMMA5MajorE0ELSP_0ELNSO_7ScaleInE0ELSQ_0EEEEEENS4_6LayoutINS5_IJSC_SC_SC_EEENS5_IJNSA_ILi0EEESV_SV_EEEEENS5_IJNS4_10UnderscoreESY_SY_EEEEENS4_28SM100_TMA_2SM_LOAD_MULTICASTENS4_14ComposedLayoutINS4_7SwizzleILi2ELi4ELi3EEENS4_18smem_ptr_flag_bitsILi16EEENST_INS5_IJNSA_ILi8EEESH_EEENS5_IJSH_SC_EEEEEEEvNS4_8identityENS4_18SM100_TMA_2SM_LOADES1B_vS1C_EENS_8epilogue10collective18CollectiveEpilogueINS1F_23Sm100TmaWarpSpecializedILi3ELi2ELi16ELb1ELb0EEEJNS5_IJSG_SG_SH_EEENS5_IJNST_ISG_SC_EENST_INS5_IJNSA_ILi16EEESB_EEENS5_IJSC_SH_EEEEEEEESJ_SK_SJ_SK_NS1F_6fusion15FusionCallbacksIS1J_NS1R_17LinearCombinationISJ_fSJ_fLNS_15FloatRoundStyleE2EEES1K_S1Q_JEEENS4_5SM1004TMEM4LOAD26SM100_TMEM_LOAD_32dp32b16xENS4_13SM90_TMA_LOADENS12_INS13_ILi1ELi4ELi3EEES16_NST_INS5_IJS17_S1M_EEENS5_IJS1M_SC_EEEEEEENS4_39AutoVectorizingCopyWithAssumedAlignmentILi128EEENS4_14SM90_TMA_STOREES26_S28_S28_EEEvvEEEEvNT_6ParamsE)
	.align		4
        /*000c*/ 	.word	index@(__assertfail)
	.align		4
        /*0010*/ 	.word	0x00000000
	.align		4
        /*0014*/ 	.word	0xfffffffe
	.align		4
        /*0018*/ 	.word	0x00000000
	.align		4
        /*001c*/ 	.word	0xfffffffd
	.align		4
        /*0020*/ 	.word	0x00000000
	.align		4
        /*0024*/ 	.word	0xfffffffc


//--------------------- .nv.constant4             --------------------------
	.section	.nv.constant4,"a",@progbits
	.align	8
	.align		8
.nv.constant4:
        /*0000*/ 	.dword	__assertfail
	.align		8
        /*0008*/ 	.dword	__unnamed_1
	.align		8
        /*0010*/ 	.dword	__unnamed_2
	.align		8
        /*0018*/ 	.dword	_ZN39_INTERNAL_8acdfab2_4_k_cu_4900ce63_94794cuda3std3__45__cpo5beginE
	.align		8
        /*0020*/ 	.dword	_ZN39_INTERNAL_8acdfab2_4_k_cu_4900ce63_94794cuda3std3__45__cpo3endE
	.align		8
        /*0028*/ 	.dword	_ZN39_INTERNAL_8acdfab2_4_k_cu_4900ce63_94794cuda3std3__45__cpo6cbeginE
	.align		8
        /*0030*/ 	.dword	_ZN39_INTERNAL_8acdfab2_4_k_cu_4900ce63_94794cuda3std3__45__cpo4cendE
	.align		8
        /*0038*/ 	.dword	_ZN39_INTERNAL_8acdfab2_4_k_cu_4900ce63_94794cuda3std3__441_GLOBAL__N__8acdfab2_4_k_cu_4900ce63_94796ignoreE
	.align		8
        /*0040*/ 	.dword	_ZN39_INTERNAL_8acdfab2_4_k_cu_4900ce63_94794cuda3std3__419piecewise_constructE
	.align		8
        /*0048*/ 	.dword	_ZN39_INTERNAL_8acdfab2_4_k_cu_4900ce63_94794cuda3std3__48in_placeE
	.align		8
        /*0050*/ 	.dword	_ZN39_INTERNAL_8acdfab2_4_k_cu_4900ce63_94794cuda3std6ranges3__45__cpo4swapE
	.align		8
        /*0058*/ 	.dword	_ZN39_INTERNAL_8acdfab2_4_k_cu_4900ce63_94794cuda3std6ranges3__45__cpo9iter_moveE
	.align		8
        /*0060*/ 	.dword	_ZN39_INTERNAL_8acdfab2_4_k_cu_4900ce63_94794cute7productE
	.align		8
        /*0068*/ 	.dword	_ZN39_INTERNAL_8acdfab2_4_k_cu_4900ce63_94794cute1_E
	.align		8
        /*0070*/ 	.dword	$str$25
	.align		8
        /*0078*/ 	.dword	$str$26
	.align		8
        /*0080*/ 	.dword	$str$27
	.align		8
        /*0088*/ 	.dword	$str$28


//--------------------- .text._ZN7cutlass13device_kernelINS_4gemm6kernel13GemmUniversalIN4cute5tupleIJiiiiEEENS1_10collective13CollectiveMmaINS1_35MainloopSm100TmaUmmaWarpSpecializedILi5ELi2ELi4ENS5_IJNS4_1CILi2EEESB_NSA_ILi1EEEEEEEENS5_IJNSA_ILi128EEENSA_ILi64EEENSA_ILi32EEEEEENS_10bfloat16_tENS5_IJlSC_lEEESJ_SK_NS4_8TiledMMAINS4_8MMA_AtomIJNS4_26SM100_MMA_F16BF16_2x1SM_SSISJ_SJ_fLi128ELi64ELNS4_4UMMA5MajorE0ELSP_0ELNSO_7ScaleInE0ELSQ_0EEEEEENS4_6LayoutINS5_IJSC_SC_SC_EEENS5_IJNSA_ILi0EEESV_SV_EEEEENS5_IJNS4_10UnderscoreESY_SY_EEEEENS4_28SM100_TMA_2SM_LOAD_MULTICASTENS4_14ComposedLayoutINS4_7SwizzleILi2ELi4ELi3EEENS4_18smem_ptr_flag_bitsILi16EEENST_INS5_IJNSA_ILi8EEESH_EEENS5_IJSH_SC_EEEEEEEvNS4_8identityENS4_18SM100_TMA_2SM_LOADES1B_vS1C_EENS_8epilogue10collective18CollectiveEpilogueINS1F_23Sm100TmaWarpSpecializedILi3ELi2ELi16ELb1ELb0EEEJNS5_IJSG_SG_SH_EEENS5_IJNST_ISG_SC_EENST_INS5_IJNSA_ILi16EEESB_EEENS5_IJSC_SH_EEEEEEEESJ_SK_SJ_SK_NS1F_6fusion15FusionCallbacksIS1J_NS1R_17LinearCombinationISJ_fSJ_fLNS_15FloatRoundStyleE2EEES1K_S1Q_JEEENS4_5SM1004TMEM4LOAD26SM100_TMEM_LOAD_32dp32b16xENS4_13SM90_TMA_LOADENS12_INS13_ILi1ELi4ELi3EEES16_NST_INS5_IJS17_S1M_EEENS5_IJS1M_SC_EEEEEEENS4_39AutoVectorizingCopyWithAssumedAlignmentILi128EEENS4_14SM90_TMA_STOREES26_S28_S28_EEEvvEEEEvNT_6ParamsE --------------------------
	.section	.text._ZN7cutlass13device_kernelINS_4gemm6kernel13GemmUniversalIN4cute5tupleIJiiiiEEENS1_10collective13CollectiveMmaINS1_35MainloopSm100TmaUmmaWarpSpecializedILi5ELi2ELi4ENS5_IJNS4_1CILi2EEESB_NSA_ILi1EEEEEEEENS5_IJNSA_ILi128EEENSA_ILi64EEENSA_ILi32EEEEEENS_10bfloat16_tENS5_IJlSC_lEEESJ_SK_NS4_8TiledMMAINS4_8MMA_AtomIJNS4_26SM100_MMA_F16BF16_2x1SM_SSISJ_SJ_fLi128ELi64ELNS4_4UMMA5MajorE0ELSP_0ELNSO_7ScaleInE0ELSQ_0EEEEEENS4_6LayoutINS5_IJSC_SC_SC_EEENS5_IJNSA_ILi0EEESV_SV_EEEEENS5_IJNS4_10UnderscoreESY_SY_EEEEENS4_28SM100_TMA_2SM_LOAD_MULTICASTENS4_14ComposedLayoutINS4_7SwizzleILi2ELi4ELi3EEENS4_18smem_ptr_flag_bitsILi16EEENST_INS5_IJNSA_ILi8EEESH_EEENS5_IJSH_SC_EEEEEEEvNS4_8identityENS4_18SM100_TMA_2SM_LOADES1B_vS1C_EENS_8epilogue10collective18CollectiveEpilogueINS1F_23Sm100TmaWarpSpecializedILi3ELi2ELi16ELb1ELb0EEEJNS5_IJSG_SG_SH_EEENS5_IJNST_ISG_SC_EENST_INS5_IJNSA_ILi16EEESB_EEENS5_IJSC_SH_EEEEEEEESJ_SK_SJ_SK_NS1F_6fusion15FusionCallbacksIS1J_NS1R_17LinearCombinationISJ_fSJ_fLNS_15FloatRoundStyleE2EEES1K_S1Q_JEEENS4_5SM1004TMEM4LOAD26SM100_TMEM_LOAD_32dp32b16xENS4_13SM90_TMA_LOADENS12_INS13_ILi1ELi4ELi3EEES16_NST_INS5_IJS17_S1M_EEENS5_IJS1M_SC_EEEEEEENS4_39AutoVectorizingCopyWithAssumedAlignmentILi128EEENS4_14SM90_TMA_STOREES26_S28_S28_EEEvvEEEEvNT_6ParamsE,"ax",@progbits
	.align	128
.text._ZN7cutlass13device_kernelINS_4gemm6kernel13GemmUniversalIN4cute5tupleIJiiiiEEENS1_10collective13CollectiveMmaINS1_35MainloopSm100TmaUmmaWarpSpecializedILi5ELi2ELi4ENS5_IJNS4_1CILi2EEESB_NSA_ILi1EEEEEEEENS5_IJNSA_ILi128EEENSA_ILi64EEENSA_ILi32EEEEEENS_10bfloat16_tENS5_IJlSC_lEEESJ_SK_NS4_8TiledMMAINS4_8MMA_AtomIJNS4_26SM100_MMA_F16BF16_2x1SM_SSISJ_SJ_fLi128ELi64ELNS4_4UMMA5MajorE0ELSP_0ELNSO_7ScaleInE0ELSQ_0EEEEEENS4_6LayoutINS5_IJSC_SC_SC_EEENS5_IJNSA_ILi0EEESV_SV_EEEEENS5_IJNS4_10UnderscoreESY_SY_EEEEENS4_28SM100_TMA_2SM_LOAD_MULTICASTENS4_14ComposedLayoutINS4_7SwizzleILi2ELi4ELi3EEENS4_18smem_ptr_flag_bitsILi16EEENST_INS5_IJNSA_ILi8EEESH_EEENS5_IJSH_SC_EEEEEEEvNS4_8identityENS4_18SM100_TMA_2SM_LOADES1B_vS1C_EENS_8epilogue10collective18CollectiveEpilogueINS1F_23Sm100TmaWarpSpecializedILi3ELi2ELi16ELb1ELb0EEEJNS5_IJSG_SG_SH_EEENS5_IJNST_ISG_SC_EENST_INS5_IJNSA_ILi16EEESB_EEENS5_IJSC_SH_EEEEEEEESJ_SK_SJ_SK_NS1F_6fusion15FusionCallbacksIS1J_NS1R_17LinearCombinationISJ_fSJ_fLNS_15FloatRoundStyleE2EEES1K_S1Q_JEEENS4_5SM1004TMEM4LOAD26SM100_TMEM_LOAD_32dp32b16xENS4_13SM90_TMA_LOADENS12_INS13_ILi1ELi4ELi3EEES16_NST_INS5_IJS17_S1M_EEENS5_IJS1M_SC_EEEEEEENS4_39AutoVectorizingCopyWithAssumedAlignmentILi128EEENS4_14SM90_TMA_STOREES26_S28_S28_EEEvvEEEEvNT_6ParamsE:
        .type           _ZN7cutlass13device_kernelINS_4gemm6kernel13GemmUniversalIN4cute5tupleIJiiiiEEENS1_10collective13CollectiveMmaINS1_35MainloopSm100TmaUmmaWarpSpecializedILi5ELi2ELi4ENS5_IJNS4_1CILi2EEESB_NSA_ILi1EEEEEEEENS5_IJNSA_ILi128EEENSA_ILi64EEENSA_ILi32EEEEEENS_10bfloat16_tENS5_IJlSC_lEEESJ_SK_NS4_8TiledMMAINS4_8MMA_AtomIJNS4_26SM100_MMA_F16BF16_2x1SM_SSISJ_SJ_fLi128ELi64ELNS4_4UMMA5MajorE0ELSP_0ELNSO_7ScaleInE0ELSQ_0EEEEEENS4_6LayoutINS5_IJSC_SC_SC_EEENS5_IJNSA_ILi0EEESV_SV_EEEEENS5_IJNS4_10UnderscoreESY_SY_EEEEENS4_28SM100_TMA_2SM_LOAD_MULTICASTENS4_14ComposedLayoutINS4_7SwizzleILi2ELi4ELi3EEENS4_18smem_ptr_flag_bitsILi16EEENST_INS5_IJNSA_ILi8EEESH_EEENS5_IJSH_SC_EEEEEEEvNS4_8identityENS4_18SM100_TMA_2SM_LOADES1B_vS1C_EENS_8epilogue10collective18CollectiveEpilogueINS1F_23Sm100TmaWarpSpecializedILi3ELi2ELi16ELb1ELb0EEEJNS5_IJSG_SG_SH_EEENS5_IJNST_ISG_SC_EENST_INS5_IJNSA_ILi16EEESB_EEENS5_IJSC_SH_EEEEEEEESJ_SK_SJ_SK_NS1F_6fusion15FusionCallbacksIS1J_NS1R_17LinearCombinationISJ_fSJ_fLNS_15FloatRoundStyleE2EEES1K_S1Q_JEEENS4_5SM1004TMEM4LOAD26SM100_TMEM_LOAD_32dp32b16xENS4_13SM90_TMA_LOADENS12_INS13_ILi1ELi4ELi3EEES16_NST_INS5_IJS17_S1M_EEENS5_IJS1M_SC_EEEEEEENS4_39AutoVectorizingCopyWithAssumedAlignmentILi128EEENS4_14SM90_TMA_STOREES26_S28_S28_EEEvvEEEEvNT_6ParamsE,@function
        .size           _ZN7cutlass13device_kernelINS_4gemm6kernel13GemmUniversalIN4cute5tupleIJiiiiEEENS1_10collective13CollectiveMmaINS1_35MainloopSm100TmaUmmaWarpSpecializedILi5ELi2ELi4ENS5_IJNS4_1CILi2EEESB_NSA_ILi1EEEEEEEENS5_IJNSA_ILi128EEENSA_ILi64EEENSA_ILi32EEEEEENS_10bfloat16_tENS5_IJlSC_lEEESJ_SK_NS4_8TiledMMAINS4_8MMA_AtomIJNS4_26SM100_MMA_F16BF16_2x1SM_SSISJ_SJ_fLi128ELi64ELNS4_4UMMA5MajorE0ELSP_0ELNSO_7ScaleInE0ELSQ_0EEEEEENS4_6LayoutINS5_IJSC_SC_SC_EEENS5_IJNSA_ILi0EEESV_SV_EEEEENS5_IJNS4_10UnderscoreESY_SY_EEEEENS4_28SM100_TMA_2SM_LOAD_MULTICASTENS4_14ComposedLayoutINS4_7SwizzleILi2ELi4ELi3EEENS4_18smem_ptr_flag_bitsILi16EEENST_INS5_IJNSA_ILi8EEESH_EEENS5_IJSH_SC_EEEEEEEvNS4_8identityENS4_18SM100_TMA_2SM_LOADES1B_vS1C_EENS_8epilogue10collective18CollectiveEpilogueINS1F_23Sm100TmaWarpSpecializedILi3ELi2ELi16ELb1ELb0EEEJNS5_IJSG_SG_SH_EEENS5_IJNST_ISG_SC_EENST_INS5_IJNSA_ILi16EEESB_EEENS5_IJSC_SH_EEEEEEEESJ_SK_SJ_SK_NS1F_6fusion15FusionCallbacksIS1J_NS1R_17LinearCombinationISJ_fSJ_fLNS_15FloatRoundStyleE2EEES1K_S1Q_JEEENS4_5SM1004TMEM4LOAD26SM100_TMEM_LOAD_32dp32b16xENS4_13SM90_TMA_LOADENS12_INS13_ILi1ELi4ELi3EEES16_NST_INS5_IJS17_S1M_EEENS5_IJS1M_SC_EEEEEEENS4_39AutoVectorizingCopyWithAssumedAlignmentILi128EEENS4_14SM90_TMA_STOREES26_S28_S28_EEEvvEEEEvNT_6ParamsE,(.L_x_178 - _ZN7cutlass13device_kernelINS_4gemm6kernel13GemmUniversalIN4cute5tupleIJiiiiEEENS1_10collective13CollectiveMmaINS1_35MainloopSm100TmaUmmaWarpSpecializedILi5ELi2ELi4ENS5_IJNS4_1CILi2EEESB_NSA_ILi1EEEEEEEENS5_IJNSA_ILi128EEENSA_ILi64EEENSA_ILi32EEEEEENS_10bfloat16_tENS5_IJlSC_lEEESJ_SK_NS4_8TiledMMAINS4_8MMA_AtomIJNS4_26SM100_MMA_F16BF16_2x1SM_SSISJ_SJ_fLi128ELi64ELNS4_4UMMA5MajorE0ELSP_0ELNSO_7ScaleInE0ELSQ_0EEEEEENS4_6LayoutINS5_IJSC_SC_SC_EEENS5_IJNSA_ILi0EEESV_SV_EEEEENS5_IJNS4_10UnderscoreESY_SY_EEEEENS4_28SM100_TMA_2SM_LOAD_MULTICASTENS4_14ComposedLayoutINS4_7SwizzleILi2ELi4ELi3EEENS4_18smem_ptr_flag_bitsILi16EEENST_INS5_IJNSA_ILi8EEESH_EEENS5_IJSH_SC_EEEEEEEvNS4_8identityENS4_18SM100_TMA_2SM_LOADES1B_vS1C_EENS_8epilogue10collective18CollectiveEpilogueINS1F_23Sm100TmaWarpSpecializedILi3ELi2ELi16ELb1ELb0EEEJNS5_IJSG_SG_SH_EEENS5_IJNST_ISG_SC_EENST_INS5_IJNSA_ILi16EEESB_EEENS5_IJSC_SH_EEEEEEEESJ_SK_SJ_SK_NS1F_6fusion15FusionCallbacksIS1J_NS1R_17LinearCombinationISJ_fSJ_fLNS_15FloatRoundStyleE2EEES1K_S1Q_JEEENS4_5SM1004TMEM4LOAD26SM100_TMEM_LOAD_32dp32b16xENS4_13SM90_TMA_LOADENS12_INS13_ILi1ELi4ELi3EEES16_NST_INS5_IJS17_S1M_EEENS5_IJS1M_SC_EEEEEEENS4_39AutoVectorizingCopyWithAssumedAlignmentILi128EEENS4_14SM90_TMA_STOREES26_S28_S28_EEEvvEEEEvNT_6ParamsE)
        .other          _ZN7cutlass13device_kernelINS_4gemm6kernel13GemmUniversalIN4cute5tupleIJiiiiEEENS1_10collective13CollectiveMmaINS1_35MainloopSm100TmaUmmaWarpSpecializedILi5ELi2ELi4ENS5_IJNS4_1CILi2EEESB_NSA_ILi1EEEEEEEENS5_IJNSA_ILi128EEENSA_ILi64EEENSA_ILi32EEEEEENS_10bfloat16_tENS5_IJlSC_lEEESJ_SK_NS4_8TiledMMAINS4_8MMA_AtomIJNS4_26SM100_MMA_F16BF16_2x1SM_SSISJ_SJ_fLi128ELi64ELNS4_4UMMA5MajorE0ELSP_0ELNSO_7ScaleInE0ELSQ_0EEEEEENS4_6LayoutINS5_IJSC_SC_SC_EEENS5_IJNSA_ILi0EEESV_SV_EEEEENS5_IJNS4_10UnderscoreESY_SY_EEEEENS4_28SM100_TMA_2SM_LOAD_MULTICASTENS4_14ComposedLayoutINS4_7SwizzleILi2ELi4ELi3EEENS4_18smem_ptr_flag_bitsILi16EEENST_INS5_IJNSA_ILi8EEESH_EEENS5_IJSH_SC_EEEEEEEvNS4_8identityENS4_18SM100_TMA_2SM_LOADES1B_vS1C_EENS_8epilogue10collective18CollectiveEpilogueINS1F_23Sm100TmaWarpSpecializedILi3ELi2ELi16ELb1ELb0EEEJNS5_IJSG_SG_SH_EEENS5_IJNST_ISG_SC_EENST_INS5_IJNSA_ILi16EEESB_EEENS5_IJSC_SH_EEEEEEEESJ_SK_SJ_SK_NS1F_6fusion15FusionCallbacksIS1J_NS1R_17LinearCombinationISJ_fSJ_fLNS_15FloatRoundStyleE2EEES1K_S1Q_JEEENS4_5SM1004TMEM4LOAD26SM100_TMEM_LOAD_32dp32b16xENS4_13SM90_TMA_LOADENS12_INS13_ILi1ELi4ELi3EEES16_NST_INS5_IJS17_S1M_EEENS5_IJS1M_SC_EEEEEEENS4_39AutoVectorizingCopyWithAssumedAlignmentILi128EEENS4_14SM90_TMA_STOREES26_S28_S28_EEEvvEEEEvNT_6ParamsE,@"STO_CUDA_ENTRY STV_DEFAULT"
_ZN7cutlass13device_kernelINS_4gemm6kernel13GemmUniversalIN4cute5tupleIJiiiiEEENS1_10collective13CollectiveMmaINS1_35MainloopSm100TmaUmmaWarpSpecializedILi5ELi2ELi4ENS5_IJNS4_1CILi2EEESB_NSA_ILi1EEEEEEEENS5_IJNSA_ILi128EEENSA_ILi64EEENSA_ILi32EEEEEENS_10bfloat16_tENS5_IJlSC_lEEESJ_SK_NS4_8TiledMMAINS4_8MMA_AtomIJNS4_26SM100_MMA_F16BF16_2x1SM_SSISJ_SJ_fLi128ELi64ELNS4_4UMMA5MajorE0ELSP_0ELNSO_7ScaleInE0ELSQ_0EEEEEENS4_6LayoutINS5_IJSC_SC_SC_EEENS5_IJNSA_ILi0EEESV_SV_EEEEENS5_IJNS4_10UnderscoreESY_SY_EEEEENS4_28SM100_TMA_2SM_LOAD_MULTICASTENS4_14ComposedLayoutINS4_7SwizzleILi2ELi4ELi3EEENS4_18smem_ptr_flag_bitsILi16EEENST_INS5_IJNSA_ILi8EEESH_EEENS5_IJSH_SC_EEEEEEEvNS4_8identityENS4_18SM100_TMA_2SM_LOADES1B_vS1C_EENS_8epilogue10collective18CollectiveEpilogueINS1F_23Sm100TmaWarpSpecializedILi3ELi2ELi16ELb1ELb0EEEJNS5_IJSG_SG_SH_EEENS5_IJNST_ISG_SC_EENST_INS5_IJNSA_ILi16EEESB_EEENS5_IJSC_SH_EEEEEEEESJ_SK_SJ_SK_NS1F_6fusion15FusionCallbacksIS1J_NS1R_17LinearCombinationISJ_fSJ_fLNS_15FloatRoundStyleE2EEES1K_S1Q_JEEENS4_5SM1004TMEM4LOAD26SM100_TMEM_LOAD_32dp32b16xENS4_13SM90_TMA_LOADENS12_INS13_ILi1ELi4ELi3EEES16_NST_INS5_IJS17_S1M_EEENS5_IJS1M_SC_EEEEEEENS4_39AutoVectorizingCopyWithAssumedAlignmentILi128EEENS4_14SM90_TMA_STOREES26_S28_S28_EEEvvEEEEvNT_6ParamsE:
[----:B------:R-:W1:Y:S01]  /*0000*/  LDC R1, c[0x0][0x37c] ;  /* 0x0000df00ff017b82 */ /* 0x000e620000000800 */
[----:B------:R-:W2:Y:S01]  /*0010*/  S2R R58, SR_TID.X ;  /* 0x00000000003a7919 */ /* 0x000ea20000002100 */
[----:B------:R-:W3:Y:S06]  /*0020*/  LDCU.64 UR8, c[0x0][0x890] ;  /* 0x00011200ff0877ac */ /* 0x000eec0008000a00 */
[----:B------:R-:W4:Y:S01]  /*0030*/  S2UR UR4, SR_CgaCtaId ;  /* 0x00000000000479c3 */ /* 0x000f220000008800 */
[----:B------:R-:W-:Y:S02]  /*0040*/  PRMT R46, RZ, 0x7610, R46 ;  /* 0x00007610ff2e7816 */ /* 0x000fe4000000002e */
[----:B------:R-:W-:Y:S01]  /*0050*/  ELECT P1, URZ, PT ;  /* 0x0000000000ff782f */ /* 0x000fe20003820000 */
[----:B---3--:R-:W-:-:S04]  /*0060*/  UISETP.NE.U32.AND UP0, UPT, UR8, URZ, UPT ;  /* 0x000000ff0800728c */ /* 0x008fc8000bf05070 */
[----:B------:R-:W-:Y:S02]  /*0070*/  UISETP.NE.AND.EX UP0, UPT, UR9, URZ, UPT, UP0 ;  /* 0x000000ff0900728c */ /* 0x000fe4000bf05300 */
[----:B----4-:R-:W-:Y:S02]  /*0080*/  ULOP3.LUT UR33, UR4, 0x1, URZ, 0xc0, !UPT ;  /* 0x0000000104217892 */ /* 0x010fe4000f8ec0ff */
[----:B------:R-:W-:Y:S01]  /*0090*/  ULOP3.LUT UR34, UR4, 0x1, URZ, 0x3c, !UPT ;  /* 0x0000000104227892 */ /* 0x000fe2000f8e3cff */
[----:B--2---:R-:W-:-:S05]  /*00a0*/  SHF.R.U32.HI R47, RZ, 0x5, R58 ;  /* 0x00000005ff2f7819 */ /* 0x004fca000001163a */
[----:B------:R-:W2:Y:S02]  /*00b0*/  SHFL.IDX PT, R0, R47, RZ, 0x1f ;  /* 0x00001fff2f007589 */ /* 0x000ea400000e0000 */
[----:B--2---:R-:W-:Y:S01]  /*00c0*/  R2UR UR13, R0 ;  /* 0x00000000000d72ca */ /* 0x004fe200000e0000 */
[----:B-1----:R-:W-:-:S14]  /*00d0*/  BRA.U UP0, `(.L_x_0) ;  /* 0x0000000100307547 */ /* 0x002fdc000b800000 */
[----:B------:R-:W1:Y:S02]  /*00e0*/  LDCU.64 UR4, c[0x0][0x888] ;  /* 0x00011100ff0477ac */ /* 0x000e640008000a00 */
[----:B-1----:R-:W-:-:S04]  /*00f0*/  UISETP.NE.U32.AND UP0, UPT, UR4, URZ, UPT ;  /* 0x000000ff0400728c */ /* 0x002fc8000bf05070 */
[----:B------:R-:W-:-:S09]  /*0100*/  UISETP.NE.AND.EX UP0, UPT, UR5, URZ, UPT, UP0 ;  /* 0x000000ff0500728c */ /* 0x000fd2000bf05300 */
[----:B------:R-:W-:Y:S05]  /*0110*/  BRA.U !UP0, `(.L_x_1) ;  /* 0x0000000108147547 */ /* 0x000fea000b800000 */
[----:B------:R-:W1:Y:S01]  /*0120*/  LDC.64 R26, c[0x0][0x888] ;  /* 0x00022200ff1a7b82 */ /* 0x000e620000000a00 */
[----:B------:R-:W1:Y:S02]  /*0130*/  LDCU.64 UR4, c[0x0][0x358] ;  /* 0x00006b00ff0477ac */ /* 0x000e640008000a00 */
[----:B-1----:R1:W5:Y:S01]  /*0140*/  LDG.E R26, desc[UR4][R26.64] ;  /* 0x000000041a1a7981 */ /* 0x002362000c1e1900 */
[----:B------:R-:W-:Y:S01]  /*0150*/  HFMA2 R46, -RZ, RZ, 0, 5.9604644775390625e-08 ;  /* 0x00000001ff2e7431 */ /* 0x000fe200000001ff */
[----:B------:R-:W-:Y:S05]  /*0160*/  BRA `(.L_x_0) ;  /* 0x00000000000c7947 */ /* 0x000fea0003800000 */
.L_x_1:
[----:B------:R-:W1:Y:S01]  /*0170*/  LDCU UR4, c[0x0][0x880] ;  /* 0x00011000ff0477ac */ /* 0x000e620008000800 */
[----:B------:R-:W-:Y:S01]  /*0180*/  HFMA2 R46, -RZ, RZ, 0, 5.9604644775390625e-08 ;  /* 0x00000001ff2e7431 */ /* 0x000fe200000001ff */
[----:B-1----:R-:W-:-:S07]  /*0190*/  MOV R26, UR4 ;  /* 0x00000004001a7c02 */ /* 0x002fce0008000f00 */
.L_x_0:
[----:B------:R-:W2:Y:S02]  /*01a0*/  LDCU.64 UR4, c[0x0][0x8b0] ;  /* 0x00011600ff0477ac */ /* 0x000ea40008000a00 */
[----:B--2---:R-:W-:-:S04]  /*01b0*/  UISETP.NE.U32.AND UP0, UPT, UR4, URZ, UPT ;  /* 0x000000ff0400728c */ /* 0x004fc8000bf05070 */
[----:B------:R-:W-:-:S09]  /*01c0*/  UISETP.NE.AND.EX UP0, UPT, UR5, URZ, UPT, UP0 ;  /* 0x000000ff0500728c */ /* 0x000fd2000bf05300 */
[----:B------:R-:W-:Y:S05]  /*01d0*/  BRA.U UP0, `(.L_x_2) ;  /* 0x0000000100287547 */ /* 0x000fea000b800000 */
[----:B------:R-:W2:Y:S02]  /*01e0*/  LDCU.64 UR4, c[0x0][0x8a8] ;  /* 0x00011500ff0477ac */ /* 0x000ea40008000a00 */
[----:B--2---:R-:W-:-:S04]  /*01f0*/  UISETP.NE.U32.AND UP0, UPT, UR4, URZ, UPT ;  /* 0x000000ff0400728c */ /* 0x004fc8000bf05070 */
[----:B------:R-:W-:-:S09]  /*0200*/  UISETP.NE.AND.EX UP0, UPT, UR5, URZ, UPT, UP0 ;  /* 0x000000ff0500728c */ /* 0x000fd2000bf05300 */
[----:B------:R-:W-:Y:S05]  /*0210*/  BRA.U !UP0, `(.L_x_3) ;  /* 0x0000000108107547 */ /* 0x000fea000b800000 */
[----:B------:R-:W2:Y:S01]  /*0220*/  LDC.64 R24, c[0x0][0x8a8] ;  /* 0x00022a00ff187b82 */ /* 0x000ea20000000a00 */
[----:B------:R-:W2:Y:S02]  /*0230*/  LDCU.64 UR4, c[0x0][0x358] ;  /* 0x00006b00ff0477ac */ /* 0x000ea40008000a00 */
[----:B--2---:R2:W5:Y:S01]  /*0240*/  LDG.E R24, desc[UR4][R24.64] ;  /* 0x0000000418187981 */ /* 0x004562000c1e1900 */
[----:B------:R-:W-:Y:S05]  /*0250*/  BRA `(.L_x_2) ;  /* 0x0000000000087947 */ /* 0x000fea0003800000 */
.L_x_3:
[----:B------:R-:W2:Y:S02]  /*0260*/  LDCU UR4, c[0x0][0x8a0] ;  /* 0x00011400ff0477ac */ /* 0x000ea40008000800 */
[----:B--2---:R-:W-:Y:S02]  /*0270*/  MOV R24, UR4 ;  /* 0x0000000400187c02 */ /* 0x004fe40008000f00 */
.L_x_2:
[----:B------:R-:W-:Y:S01]  /*0280*/  IMAD.U32 R0, RZ, RZ, UR13 ;  /* 0x0000000dff007e24 */ /* 0x000fe2000f8e00ff */
[----:B------:R-:W-:Y:S04]  /*0290*/  BSSY.RECONVERGENT B0, `(.L_x_4) ;  /* 0x000000c000007945 */ /* 0x000fe80003800200 */
[C---:B------:R-:W-:Y:S02]  /*02a0*/  ISETP.NE.OR P2, PT, R0.reuse, 0x1, !P1 ;  /* 0x000000010000780c */ /* 0x040fe40004f45670 */
[----:B------:R-:W-:-:S11]  /*02b0*/  ISETP.NE.OR P0, PT, R0, 0x3, !P1 ;  /* 0x000000030000780c */ /* 0x000fd60004f05670 */
[----:B------:R-:W-:Y:S05]  /*02c0*/  @P2 BRA `(.L_x_5) ;  /* 0x0000000000202947 */ /* 0x000fea0003800000 */
[----:B------:R-:W3:Y:S02]  /*02d0*/  LDCU.64 UR4, c[0x0][0x348] ;  /* 0x00006900ff0477ac */ /* 0x000ee40008000a00 */
[----:B---3--:R-:W-:Y:S02]  /*02e0*/  UIADD3 UR6, UP1, UPT, UR4, 0x80, URZ ;  /* 0x0000008004067890 */ /* 0x008fe4000ff3e0ff */
[----:B------:R-:W-:Y:S02]  /*02f0*/  UIADD3 UR4, UP0, UPT, UR4, 0x180, URZ ;  /* 0x0000018004047890 */ /* 0x000fe4000ff1e0ff */
[----:B------:R-:W-:Y:S02]  /*0300*/  UIADD3.X UR7, UPT, UPT, URZ, UR5, URZ, UP1, !UPT ;  /* 0x00000005ff077290 */ /* 0x000fe40008ffe4ff */
[----:B------:R-:W-:-:S07]  /*0310*/  UIADD3.X UR5, UPT, UPT, URZ, UR5, URZ, UP0, !UPT ;  /* 0x00000005ff057290 */ /* 0x000fce00087fe4ff */
[----:B------:R3:W-:Y:S02]  /*0320*/  UTMACCTL.PF [UR6] ;  /* 0x00000000060079b9 */ /* 0x0007e40008040000 */
[----:B------:R3:W-:Y:S02]  /*0330*/  UTMACCTL.PF [UR4] ;  /* 0x00000000040079b9 */ /* 0x0007e40008040000 */
[----:B---3--:R-:W-:Y:S01]  /*0340*/  NOP ;  /* 0x0000000000007918 */ /* 0x008fe20000000000 */
.L_x_5:
[----:B------:R-:W-:Y:S05]  /*0350*/  BSYNC.RECONVERGENT B0 ;  /* 0x0000000000007941 */ /* 0x000fea0003800200 */
.L_x_4:
[----:B------:R-:W-:Y:S04]  /*0360*/  BSSY.RECONVERGENT B0, `(.L_x_6) ;  /* 0x000000a000007945 */ /* 0x000fe80003800200 */
        /* <DEDUP_REMOVED lines=9> */
.L_x_7:
[----:B------:R-:W-:Y:S05]  /*0400*/  BSYNC.RECONVERGENT B0 ;  /* 0x0000000000007941 */ /* 0x000fea0003800200 */
.L_x_6:
[----:B------:R-:W3:Y:S01]  /*0410*/  LDCU.64 UR4, c[0x0][0x888] ;  /* 0x00011100ff0477ac */ /* 0x000ee20008000a00 */
[----:B------:R-:W-:Y:S02]  /*0420*/  UISETP.EQ.U32.AND UP1, UPT, UR8, URZ, UPT ;  /* 0x000000ff0800728c */ /* 0x000fe4000bf22070 */
[----:B------:R-:W-:Y:S02]  /*0430*/  UPLOP3.LUT UP3, UPT, UPT, UPT, UPT, 0x80, 0x8 ;  /* 0x000000000008789c */ /* 0x000fe40003f6f070 */
[----:B---3--:R-:W-:-:S04]  /*0440*/  UISETP.NE.U32.AND UP0, UPT, UR4, URZ, UPT ;  /* 0x000000ff0400728c */ /* 0x008fc8000bf05070 */
[----:B------:R-:W-:-:S04]  /*0450*/  UISETP.NE.AND.EX UP0, UPT, UR5, URZ, UPT, UP0 ;  /* 0x000000ff0500728c */ /* 0x000fc8000bf05300 */
[----:B------:R-:W-:-:S04]  /*0460*/  UISETP.EQ.OR.EX UP2, UPT, UR9, URZ, !UP0, UP1 ;  /* 0x000000ff0900728c */ /* 0x000fc8000c742710 */
[----:B------:R-:W-:-:S06]  /*0470*/  UP2UR UR4, UPR, URZ, 0x4 ;  /* 0x00000004ff047883 */ /* 0x000fcc0008000000 */
[----:B------:R-:W-:Y:S01]  /*0480*/  MOV R52, UR4 ;  /* 0x0000000400347c02 */ /* 0x000fe20008000f00 */
[----:B------:R-:W-:Y:S06]  /*0490*/  BRA.U !UP2, `(.L_x_8) ;  /* 0x000000010a207547 */ /* 0x000fec000b800000 */
[----:B------:R-:W-:Y:S01]  /*04a0*/  UISETP.NE.U32.AND UP1, UPT, UR8, URZ, UPT ;  /* 0x000000ff0800728c */ /* 0x000fe2000bf25070 */
[----:B-----5:R-:W-:Y:S01]  /*04b0*/  FSETP.NEU.AND P0, PT, R26, RZ, PT ;  /* 0x000000ff1a00720b */ /* 0x020fe20003f0d000 */
[----:B------:R-:W-:Y:S02]  /*04c0*/  USEL UR4, URZ, 0xffffffff, UP0 ;  /* 0xffffffffff047887 */ /* 0x000fe40008000000 */
[----:B------:R-:W-:-:S10]  /*04d0*/  UISETP.NE.AND.EX UP1, UPT, UR9, URZ, UPT, UP1 ;  /* 0x000000ff0900728c */ /* 0x000fd4000bf25310 */
[----:B------:R-:W-:Y:S01]  /*04e0*/  VOTEU.ANY UP0, P0 ;  /* 0x0000000000ff7886 */ /* 0x000fe20000000100 */
[----:B------:R-:W-:-:S04]  /*04f0*/  @!UP1 USEL UR4, URZ, 0xffffffff, UP0 ;  /* 0xffffffffff049887 */ /* 0x000fc80008000000 */
[----:B------:R-:W-:-:S04]  /*0500*/  ULOP3.LUT UR4, UR4, 0x1, URZ, 0xc0, !UPT ;  /* 0x0000000104047892 */ /* 0x000fc8000f8ec0ff */
[----:B------:R-:W-:-:S11]  /*0510*/  UISETP.NE.U32.AND UP3, UPT, UR4, 0x1, UPT ;  /* 0x000000010400788c */ /* 0x000fd6000bf65070 */
.L_x_8:
[----:B------:R-:W3:Y:S01]  /*0520*/  SHFL.IDX PT, R0, R47, RZ, 0x1f ;  /* 0x00001fff2f007589 */ /* 0x000ee200000e0000 */
[----:B------:R-:W-:-:S04]  /*0530*/  UISETP.NE.AND UP0, UPT, UR13, 0x2, UPT ;  /* 0x000000020d00788c */ /* 0x000fc8000bf05270 */
[----:B------:R-:W-:Y:S02]  /*0540*/  UISETP.EQ.AND UP1, UPT, UR33, URZ, !UP0 ;  /* 0x000000ff2100728c */ /* 0x000fe4000c722270 */
[----:B------:R-:W-:-:S04]  /*0550*/  USEL UR43, URZ, 0x1, UP0 ;  /* 0x00000001ff2b7887 */ /* 0x000fc80008000000 */
[----:B------:R-:W-:Y:S02]  /*0560*/  PLOP3.LUT P3, PT, P1, PT, UP1, 0x80, 0x8 ;  /* 0x000000000008781c */ /* 0x000fe40000f6f018 */
[----:B---3--:R-:W-:-:S13]  /*0570*/  ISETP.NE.AND P0, PT, R0, RZ, PT ;  /* 0x000000ff0000720c */ /* 0x008fda0003f05270 */
[----:B------:R-:W-:Y:S05]  /*0580*/  @P0 BRA `(.L_x_9) ;  /* 0x0000000000600947 */ /* 0x000fea0003800000 */
[----:B------:R-:W3:Y:S01]  /*0590*/  S2UR UR5, SR_CgaCtaId ;  /* 0x00000000000579c3 */ /* 0x000ee20000008800 */
[----:B------:R-:W-:Y:S01]  /*05a0*/  UMOV UR4, 0x400 ;  /* 0x0000040000047882 */ /* 0x000fe20000000000 */
[----:B------:R-:W-:Y:S01]  /*05b0*/  UMOV UR8, 0x1 ;  /* 0x0000000100087882 */ /* 0x000fe20000000000 */
[----:B------:R-:W-:Y:S01]  /*05c0*/  UMOV UR6, 0x2 ;  /* 0x0000000200067882 */ /* 0x000fe20000000000 */
[----:B------:R-:W-:-:S04]  /*05d0*/  UIADD3 UR8, UPT, UPT, -UR8, 0x100000, URZ ;  /* 0x0010000008087890 */ /* 0x000fc8000fffe1ff */
[----:B------:R-:W-:Y:S02]  /*05e0*/  USHF.L.U32 UR9, UR8, 0xb, URZ ;  /* 0x0000000b08097899 */ /* 0x000fe400080006ff */
[----:B------:R-:W-:Y:S02]  /*05f0*/  USHF.L.U32 UR8, UR8, 0x1, URZ ;  /* 0x0000000108087899 */ /* 0x000fe400080006ff */
[----:B------:R-:W-:-:S04]  /*0600*/  UIADD3 UR6, UPT, UPT, -UR6, 0x100000, URZ ;  /* 0x0010000006067890 */ /* 0x000fc8000fffe1ff */
[----:B------:R-:W-:Y:S02]  /*0610*/  USHF.L.U32 UR7, UR6, 0xb, URZ ;  /* 0x0000000b06077899 */ /* 0x000fe400080006ff */
[----:B------:R-:W-:Y:S01]  /*0620*/  USHF.L.U32 UR6, UR6, 0x1, URZ ;  /* 0x0000000106067899 */ /* 0x000fe200080006ff */
[----:B------:R-:W-:Y:S01]  /*0630*/  ELECT P0, URZ, PT ;  /* 0x0000000000ff782f */ /* 0x000fe20003800000 */
[----:B---3--:R-:W-:Y:S01]  /*0640*/  ULEA UR4, UR5, UR4, 0x18 ;  /* 0x0000000405047291 */ /* 0x008fe2000f8ec0ff */
[----:B------:R-:W3:Y:S11]  /*0650*/  FENCE.VIEW.ASYNC.S ;  /* 0x00000000000073c6 */ /* 0x000ef60000000000 */
[----:B---3--:R3:W4:Y:S01]  /*0660*/  SYNCS.EXCH.64 URZ, [UR4], UR8 ;  /* 0x0000000804ff75b2 */ /* 0x0087220008000100 */
[----:B------:R3:W1:Y:S01]  /*0670*/  SYNCS.EXCH.64 URZ, [UR4+0x28], UR6 ;  /* 0x0000280604ff75b2 */ /* 0x0006620008000100 */
        /* <DEDUP_REMOVED lines=8> */
[----:B------:R-:W-:Y:S01]  /*0700*/  NOP ;  /* 0x0000000000007918 */ /* 0x000fe20000000000 */
.L_x_9:
[----:B------:R-:W2:Y:S01]  /*0710*/  SHFL.IDX PT, R0, R47, RZ, 0x1f ;  /* 0x00001fff2f007589 */ /* 0x000ea200000e0000 */
[----:B------:R-:W-:Y:S01]  /*0720*/  NOP ;  /* 0x0000000000007918 */ /* 0x000fe20000000000 */
[----:B--2---:R-:W-:-:S13]  /*0730*/  ISETP.NE.AND P0, PT, R0, 0x1, PT ;  /* 0x000000010000780c */ /* 0x004fda0003f05270 */
[----:B------:R-:W-:Y:S05]  /*0740*/  @P0 BRA `(.L_x_10) ;  /* 0x0000000000500947 */ /* 0x000fea0003800000 */
[----:B------:R-:W2:Y:S01]  /*0750*/  S2UR UR5, SR_CgaCtaId ;  /* 0x00000000000579c3 */ /* 0x000ea20000008800 */
[----:B---3--:R-:W-:Y:S01]  /*0760*/  UMOV UR4, 0x400 ;  /* 0x0000040000047882 */ /* 0x008fe20000000000 */
        /* <DEDUP_REMOVED lines=9> */
[----:B--2---:R-:W-:Y:S01]  /*0800*/  ULEA UR4, UR5, UR4, 0x18 ;  /* 0x0000000405047291 */ /* 0x004fe2000f8ec0ff */
[----:B------:R-:W2:Y:S11]  /*0810*/  FENCE.VIEW.ASYNC.S ;  /* 0x00000000000073c6 */ /* 0x000eb60000000000 */
[----:B--2---:R2:W3:Y:S01]  /*0820*/  SYNCS.EXCH.64 URZ, [UR4+0x50], UR8 ;  /* 0x0000500804ff75b2 */ /* 0x0044e20008000100 */
[----:B------:R2:W1:Y:S01]  /*0830*/  SYNCS.EXCH.64 URZ, [UR4+0x68], UR6 ;  /* 0x0000680604ff75b2 */ /* 0x0004620008000100 */
[----:B------:R2:W1:Y:S01]  /*0840*/  SYNCS.EXCH.64 URZ, [UR4+0x58], UR8 ;  /* 0x0000580804ff75b2 */ /* 0x0004620008000100 */
[----:B------:R2:W1:Y:S01]  /*0850*/  SYNCS.EXCH.64 URZ, [UR4+0x70], UR6 ;  /* 0x0000700604ff75b2 */ /* 0x0004620008000100 */
[----:B------:R2:W1:Y:S01]  /*0860*/  SYNCS.EXCH.64 URZ, [UR4+0x60], UR8 ;  /* 0x0000600804ff75b2 */ /* 0x0004620008000100 */
[----:B------:R2:W1:Y:S01]  /*0870*/  SYNCS.EXCH.64 URZ, [UR4+0x78], UR6 ;  /* 0x0000780604ff75b2 */ /* 0x0004620008000100 */
[----:B------:R-:W-:Y:S01]  /*0880*/  NOP ;  /* 0x0000000000007918 */ /* 0x000fe20000000000 */
.L_x_10:
[----:B------:R-:W4:Y:S01]  /*0890*/  SHFL.IDX PT, R0, R47, RZ, 0x1f ;  /* 0x00001fff2f007589 */ /* 0x000f2200000e0000 */
[----:B------:R-:W-:Y:S01]  /*08a0*/  NOP ;  /* 0x0000000000007918 */ /* 0x000fe20000000000 */
[----:B----4-:R-:W-:-:S13]  /*08b0*/  ISETP.NE.AND P0, PT, R0, 0x3, PT ;  /* 0x000000030000780c */ /* 0x010fda0003f05270 */
[----:B------:R-:W-:Y:S05]  /*08c0*/  @P0 BRA `(.L_x_11) ;  /* 0x0000000000300947 */ /* 0x000fea0003800000 */
[----:B------:R-:W4:Y:S01]  /*08d0*/  S2UR UR5, SR_CgaCtaId ;  /* 0x00000000000579c3 */ /* 0x000f220000008800 */
[----:B--23--:R-:W-:Y:S01]  /*08e0*/  UMOV UR6, 0x400 ;  /* 0x0000040000067882 */ /* 0x00cfe20000000000 */
[----:B------:R-:W-:Y:S01]  /*08f0*/  UMOV UR4, 0x20 ;  /* 0x0000002000047882 */ /* 0x000fe20000000000 */
[----:B------:R-:W-:Y:S01]  /*0900*/  ELECT P0, URZ, PT ;  /* 0x0000000000ff782f */ /* 0x000fe20003800000 */
[----:B----4-:R-:W-:Y:S02]  /*0910*/  ULEA UR6, UR5, UR6, 0x18 ;  /* 0x0000000605067291 */ /* 0x010fe4000f8ec0ff */
[----:B------:R-:W-:-:S04]  /*0920*/  UIADD3 UR4, UPT, UPT, -UR4, 0x100000, URZ ;  /* 0x0010000004047890 */ /* 0x000fc8000fffe1ff */
[----:B------:R-:W-:Y:S02]  /*0930*/  USHF.L.U32 UR5, UR4, 0xb, URZ ;  /* 0x0000000b04057899 */ /* 0x000fe400080006ff */
[----:B------:R-:W-:Y:S01]  /*0940*/  USHF.L.U32 UR4, UR4, 0x1, URZ ;  /* 0x0000000104047899 */ /* 0x000fe200080006ff */
[----:B------:R-:W2:Y:S11]  /*0950*/  FENCE.VIEW.ASYNC.S ;  /* 0x00000000000073c6 */ /* 0x000eb60000000000 */
[----:B--2---:R4:W2:Y:S01]  /*0960*/  SYNCS.EXCH.64 URZ, [UR6+0x80], UR4 ;  /* 0x0000800406ff75b2 */ /* 0x0048a20008000100 */
[----:B------:R4:W3:Y:S02]  /*0970*/  SYNCS.EXCH.64 URZ, [UR6+0x88], UR4 ;  /* 0x0000880406ff75b2 */ /* 0x0008e40008000100 */
[----:B----4-:R-:W-:Y:S01]  /*0980*/  NOP ;  /* 0x0000000000007918 */ /* 0x010fe20000000000 */
.L_x_11:
[----:B------:R-:W4:Y:S01]  /*0990*/  SHFL.IDX PT, R0, R47, RZ, 0x1f ;  /* 0x00001fff2f007589 */ /* 0x000f2200000e0000 */
[----:B------:R-:W-:Y:S01]  /*09a0*/  NOP ;  /* 0x0000000000007918 */ /* 0x000fe20000000000 */
[----:B----4-:R-:W-:-:S13]  /*09b0*/  ISETP.NE.AND P0, PT, R0, 0x4, PT ;  /* 0x000000040000780c */ /* 0x010fda0003f05270 */
[----:B------:R-:W-:Y:S05]  /*09c0*/  @P0 BRA `(.L_x_12) ;  /* 0x00000000004c0947 */ /* 0x000fea0003800000 */
[----:B------:R-:W4:Y:S01]  /*09d0*/  S2UR UR5, SR_CgaCtaId ;  /* 0x00000000000579c3 */ /* 0x000f220000008800 */
[----:B--23--:R-:W-:Y:S01]  /*09e0*/  UMOV UR4, 0x3a0 ;  /* 0x000003a000047882 */ /* 0x00cfe20000000000 */
[----:B------:R-:W-:Y:S01]  /*09f0*/  UMOV UR6, 0x400 ;  /* 0x0000040000067882 */ /* 0x000fe20000000000 */
[----:B------:R-:W-:Y:S01]  /*0a00*/  USEL UR4, UR4, 0x320, UP3 ;  /* 0x0000032004047887 */ /* 0x000fe20009800000 */
[----:B------:R-:W-:Y:S01]  /*0a10*/  UMOV UR8, 0x1 ;  /* 0x0000000100087882 */ /* 0x000fe20000000000 */
[----:B------:R-:W-:Y:S01]  /*0a20*/  ELECT P0, URZ, PT ;  /* 0x0000000000ff782f */ /* 0x000fe20003800000 */
[----:B------:R-:W-:-:S04]  /*0a30*/  UIADD3 UR8, UPT, UPT, -UR8, 0x100000, URZ ;  /* 0x0010000008087890 */ /* 0x000fc8000fffe1ff */
[----:B------:R-:W-:Y:S02]  /*0a40*/  USHF.L.U32 UR9, UR8, 0xb, URZ ;  /* 0x0000000b08097899 */ /* 0x000fe400080006ff */
[----:B------:R-:W-:Y:S02]  /*0a50*/  USHF.L.U32 UR8, UR8, 0x1, URZ ;  /* 0x0000000108087899 */ /* 0x000fe400080006ff */
[----:B----4-:R-:W-:Y:S02]  /*0a60*/  ULEA UR6, UR5, UR6, 0x18 ;  /* 0x0000000605067291 */ /* 0x010fe4000f8ec0ff */
[----:B------:R-:W-:-:S04]  /*0a70*/  UIADD3 UR4, UPT, UPT, -UR4, 0x100000, URZ ;  /* 0x0010000004047890 */ /* 0x000fc8000fffe1ff */
[----:B------:R-:W-:Y:S02]  /*0a80*/  USHF.L.U32 UR5, UR4, 0xb, URZ ;  /* 0x0000000b04057899 */ /* 0x000fe400080006ff */
[----:B------:R-:W-:Y:S01]  /*0a90*/  USHF.L.U32 UR4, UR4, 0x1, URZ ;  /* 0x0000000104047899 */ /* 0x000fe200080006ff */
[----:B------:R-:W2:Y:S03]  /*0aa0*/  FENCE.VIEW.ASYNC.S ;  /* 0x00000000000073c6 */ /* 0x000ea60000000000 */
[----:B--2---:R4:W2:Y:S08]  /*0ab0*/  SYNCS.EXCH.64 URZ, [UR6+0x90], UR8 ;  /* 0x0000900806ff75b2 */ /* 0x0048b00008000100 */
[----:B------:R4:W3:Y:S01]  /*0ac0*/  SYNCS.EXCH.64 URZ, [UR6+0xa0], UR4 ;  /* 0x0000a00406ff75b2 */ /* 0x0008e20008000100 */
[----:B------:R4:W1:Y:S01]  /*0ad0*/  SYNCS.EXCH.64 URZ, [UR6+0x98], UR8 ;  /* 0x0000980806ff75b2 */ /* 0x0008620008000100 */
[----:B------:R4:W1:Y:S02]  /*0ae0*/  SYNCS.EXCH.64 URZ, [UR6+0xa8], UR4 ;  /* 0x0000a80406ff75b2 */ /* 0x0008640008000100 */
[----:B----4-:R-:W-:Y:S01]  /*0af0*/  NOP ;  /* 0x0000000000007918 */ /* 0x010fe20000000000 */
.L_x_12:
[----:B------:R-:W4:Y:S01]  /*0b00*/  SHFL.IDX PT, R0, R47, RZ, 0x1f ;  /* 0x00001fff2f007589 */ /* 0x000f2200000e0000 */
[----:B------:R-:W-:Y:S01]  /*0b10*/  NOP ;  /* 0x0000000000007918 */ /* 0x000fe20000000000 */
[----:B----4-:R-:W-:-:S13]  /*0b20*/  ISETP.NE.AND P0, PT, R0, 0x5, PT ;  /* 0x000000050000780c */ /* 0x010fda0003f05270 */
[----:B------:R-:W-:Y:S05]  /*0b30*/  @P0 BRA `(.L_x_13) ;  /* 0x0000000000580947 */ /* 0x000fea0003800000 */
[----:B------:R-:W4:Y:S01]  /*0b40*/  S2UR UR5, SR_CgaCtaId ;  /* 0x00000000000579c3 */ /* 0x000f220000008800 */
[----:B--23--:R-:W-:Y:S01]  /*0b50*/  UMOV UR4, 0x400 ;  /* 0x0000040000047882 */ /* 0x00cfe20000000000 */
        /* <DEDUP_REMOVED lines=9> */
[----:B----4-:R-:W-:Y:S01]  /*0bf0*/  ULEA UR4, UR5, UR4, 0x18 ;  /* 0x0000000405047291 */ /* 0x010fe2000f8ec0ff */
[----:B------:R-:W2:Y:S11]  /*0c00*/  FENCE.VIEW.ASYNC.S ;  /* 0x00000000000073c6 */ /* 0x000eb60000000000 */
[----:B--2---:R4:W2:Y:S01]  /*0c10*/  SYNCS.EXCH.64 URZ, [UR4+0xb0], UR6 ;  /* 0x0000b00604ff75b2 */ /* 0x0048a20008000100 */
[----:B------:R4:W3:Y:S01]  /*0c20*/  SYNCS.EXCH.64 URZ, [UR4+0xd0], UR8 ;  /* 0x0000d00804ff75b2 */ /* 0x0008e20008000100 */
[----:B------:R4:W1:Y:S01]  /*0c30*/  SYNCS.EXCH.64 URZ, [UR4+0xb8], UR6 ;  /* 0x0000b80604ff75b2 */ /* 0x0008620008000100 */
[----:B------:R4:W1:Y:S01]  /*0c40*/  SYNCS.EXCH.64 URZ, [UR4+0xd8], UR8 ;  /* 0x0000d80804ff75b2 */ /* 0x0008620008000100 */
[----:B------:R4:W1:Y:S01]  /*0c50*/  SYNCS.EXCH.64 URZ, [UR4+0xc0], UR6 ;  /* 0x0000c00604ff75b2 */ /* 0x0008620008000100 */
[----:B------:R4:W1:Y:S01]  /*0c60*/  SYNCS.EXCH.64 URZ, [UR4+0xe0], UR8 ;  /* 0x0000e00804ff75b2 */ /* 0x0008620008000100 */
[----:B------:R4:W1:Y:S01]  /*0c70*/  SYNCS.EXCH.64 URZ, [UR4+0xc8], UR6 ;  /* 0x0000c80604ff75b2 */ /* 0x0008620008000100 */
[----:B------:R4:W1:Y:S02]  /*0c80*/  SYNCS.EXCH.64 URZ, [UR4+0xe8], UR8 ;  /* 0x0000e80804ff75b2 */ /* 0x0008640008000100 */
[----:B----4-:R-:W-:Y:S01]  /*0c90*/  NOP ;  /* 0x0000000000007918 */ /* 0x010fe20000000000 */
.L_x_13:
[----:B------:R-:W4:Y:S01]  /*0ca0*/  SHFL.IDX PT, R0, R47, RZ, 0x1f ;  /* 0x00001fff2f007589 */ /* 0x000f2200000e0000 */
[----:B------:R-:W-:Y:S01]  /*0cb0*/  ISETP.NE.OR P1, PT, RZ, UR13, !P1 ;  /* 0x0000000dff007c0c */ /* 0x000fe2000cf25670 */
[----:B------:R-:W-:Y:S01]  /*0cc0*/  NOP ;  /* 0x0000000000007918 */ /* 0x000fe20000000000 */
[----:B----4-:R-:W-:-:S13]  /*0cd0*/  ISETP.NE.AND P0, PT, R0, 0x3, PT ;  /* 0x000000030000780c */ /* 0x010fda0003f05270 */
[----:B------:R-:W-:Y:S05]  /*0ce0*/  @P0 BRA `(.L_x_14) ;  /* 0x0000000000380947 */ /* 0x000fea0003800000 */
[----:B------:R-:W4:Y:S01]  /*0cf0*/  S2UR UR5, SR_CgaCtaId ;  /* 0x00000000000579c3 */ /* 0x000f220000008800 */
[----:B--23--:R-:W-:Y:S01]  /*0d00*/  UMOV UR4, 0x400 ;  /* 0x0000040000047882 */ /* 0x00cfe20000000000 */
[----:B------:R-:W-:Y:S01]  /*0d10*/  UMOV UR6, 0x20 ;  /* 0x0000002000067882 */ /* 0x000fe20000000000 */
[----:B------:R-:W-:Y:S01]  /*0d20*/  ELECT P0, URZ, PT ;  /* 0x0000000000ff782f */ /* 0x000fe20003800000 */
[----:B------:R-:W-:-:S04]  /*0d30*/  UIADD3 UR6, UPT, UPT, -UR6, 0x100000, URZ ;  /* 0x0010000006067890 */ /* 0x000fc8000fffe1ff */
[----:B------:R-:W-:Y:S02]  /*0d40*/  USHF.L.U32 UR7, UR6, 0xb, URZ ;  /* 0x0000000b06077899 */ /* 0x000fe400080006ff */
[----:B------:R-:W-:Y:S02]  /*0d50*/  USHF.L.U32 UR6, UR6, 0x1, URZ ;  /* 0x0000000106067899 */ /* 0x000fe400080006ff */
[----:B----4-:R-:W-:Y:S01]  /*0d60*/  ULEA UR4, UR5, UR4, 0x18 ;  /* 0x0000000405047291 */ /* 0x010fe2000f8ec0ff */
[----:B------:R-:W2:Y:S11]  /*0d70*/  FENCE.VIEW.ASYNC.S ;  /* 0x00000000000073c6 */ /* 0x000eb60000000000 */
[----:B--2---:R4:W2:Y:S01]  /*0d80*/  SYNCS.EXCH.64 URZ, [UR4+0xf0], UR6 ;  /* 0x0000f00604ff75b2 */ /* 0x0048a20008000100 */
[----:B------:R4:W3:Y:S01]  /*0d90*/  SYNCS.EXCH.64 URZ, [UR4+0x100], UR6 ;  /* 0x0001000604ff75b2 */ /* 0x0008e20008000100 */
[----:B------:R4:W1:Y:S01]  /*0da0*/  SYNCS.EXCH.64 URZ, [UR4+0xf8], UR6 ;  /* 0x0000f80604ff75b2 */ /* 0x0008620008000100 */
[----:B------:R4:W1:Y:S02]  /*0db0*/  SYNCS.EXCH.64 URZ, [UR4+0x108], UR6 ;  /* 0x0001080604ff75b2 */ /* 0x0008640008000100 */
[----:B----4-:R-:W-:Y:S01]  /*0dc0*/  NOP ;  /* 0x0000000000007918 */ /* 0x010fe20000000000 */
.L_x_14:
[----:B--23--:R-:W2:Y:S01]  /*0dd0*/  S2UR UR7, SR_CgaCtaId ;  /* 0x00000000000779c3 */ /* 0x00cea20000008800 */
[----:B------:R-:W-:Y:S01]  /*0de0*/  VOTEU.ALL UP0, P1 ;  /* 0x0000000000ff7886 */ /* 0x000fe20000800000 */
[----:B------:R-:W-:Y:S01]  /*0df0*/  UMOV UR4, 0x20 ;  /* 0x0000002000047882 */ /* 0x000fe20000000000 */
[----:B------:R-:W-:Y:S01]  /*0e00*/  NOP ;  /* 0x0000000000007918 */ /* 0x000fe20000000000 */
[----:B------:R-:W-:Y:S01]  /*0e10*/  LOP3.LUT R3, R58, 0x1f, RZ, 0xc0, !PT ;  /* 0x0000001f3a037812 */ /* 0x000fe200078ec0ff */
[----:B------:R-:W-:Y:S01]  /*0e20*/  UISETP.NE.AND UP4, UPT, UR13, URZ, UPT ;  /* 0x000000ff0d00728c */ /* 0x000fe2000bf85270 */
[----:B------:R-:W-:Y:S01]  /*0e30*/  @!UP0 UMOV UR6, 0x400 ;  /* 0x0000040000068882 */ /* 0x000fe20000000000 */
[----:B------:R-:W-:-:S04]  /*0e40*/  @!UP0 UIADD3 UR4, UPT, UPT, -UR4, 0x100000, URZ ;  /* 0x0010000004048890 */ /* 0x000fc8000fffe1ff */
[----:B------:R-:W-:Y:S02]  /*0e50*/  @!UP0 USHF.L.U32 UR5, UR4, 0xb, URZ ;  /* 0x0000000b04058899 */ /* 0x000fe400080006ff */
[----:B------:R-:W-:Y:S02]  /*0e60*/  @!UP0 USHF.L.U32 UR4, UR4, 0x1, URZ ;  /* 0x0000000104048899 */ /* 0x000fe400080006ff */
[----:B--2---:R-:W-:Y:S01]  /*0e70*/  @!UP0 ULEA UR6, UR7, UR6, 0x18 ;  /* 0x0000000607068291 */ /* 0x004fe2000f8ec0ff */
[----:B------:R-:W2:Y:S01]  /*0e80*/  LDCU UR7, c[0x0][0x36c] ;  /* 0x00006d80ff0777ac */ /* 0x000ea20008000800 */
[----:B------:R-:W-:Y:S01]  /*0e90*/  VOTEU.ALL UP0, P1 ;  /* 0x0000000000ff7886 */ /* 0x000fe20000800000 */
[----:B------:R-:W3:Y:S09]  /*0ea0*/  FENCE.VIEW.ASYNC.S ;  /* 0x00000000000073c6 */ /* 0x000ef20000000000 */
[----:B---3--:R3:W4:Y:S01]  /*0eb0*/  @!UP0 SYNCS.EXCH.64 URZ, [UR6+0x110], UR4 ;  /* 0x0001100406ff85b2 */ /* 0x0087220008000100 */
[----:B--2---:R-:W-:-:S09]  /*0ec0*/  UISETP.EQ.U32.AND UP5, UPT, UR7, 0x1, UPT ;  /* 0x000000010700788c */ /* 0x004fd2000bfa2070 */
[----:B---3--:R-:W-:Y:S05]  /*0ed0*/  BRA.U !UP5, `(.L_x_15) ;  /* 0x000000010d087547 */ /* 0x008fea000b800000 */
[----:B-1--4-:R-:W-:Y:S01]  /*0ee0*/  UCGABAR_ARV ;  /* 0x00000000000079c7 */ /* 0x012fe20008000000 */
[----:B------:R-:W-:Y:S05]  /*0ef0*/  BRA `(.L_x_16) ;  /* 0x0000000000047947 */ /* 0x000fea0003800000 */
.L_x_15:
[----:B-1--4-:R-:W-:Y:S01]  /*0f00*/  NOP ;  /* 0x0000000000007918 */ /* 0x012fe20000000000 */
.L_x_16:
[----:B------:R-:W1:Y:S01]  /*0f10*/  S2UR UR19, SR_CTAID.X ;  /* 0x00000000001379c3 */ /* 0x000e620000002500 */
[----:B------:R-:W-:-:S05]  /*0f20*/  CS2R.32 R51, SR_CgaSize ;  /* 0x0000000000337805 */ /* 0x000fca0000008a00 */
[----:B------:R-:W-:-:S05]  /*0f30*/  IMAD R51, R51, -0xa0, RZ ;  /* 0xffffff6033337824 */ /* 0x000fca00078e02ff */
[----:B------:R-:W-:-:S14]  /*0f40*/  R2UR UR5, R51 ;  /* 0x00000000330572ca */ /* 0x000fdc00000e0000 */
[----:B------:R-:W2:Y:S01]  /*0f50*/  LDCU UR5, c[0x0][UR5+0x2b0] ;  /* 0x00005600050577ac */ /* 0x000ea20008000800 */
[----:B------:R-:W-:-:S05]  /*0f60*/  CS2R.32 R51, SR_CgaSize ;  /* 0x0000000000337805 */ /* 0x000fca0000008a00 */
[----:B------:R-:W-:-:S05]  /*0f70*/  IMAD R51, R51, -0xa0, RZ ;  /* 0xffffff6033337824 */ /* 0x000fca00078e02ff */
[----:B------:R-:W-:-:S14]  /*0f80*/  R2UR UR4, R51 ;  /* 0x00000000330472ca */ /* 0x000fdc00000e0000 */
[----:B------:R-:W3:Y:S01]  /*0f90*/  LDCU UR4, c[0x0][UR4+0x2b4] ;  /* 0x00005680040477ac */ /* 0x000ee20008000800 */
[----:B------:R-:W4:Y:S01]  /*0fa0*/  S2UR UR7, SR_CTAID.Y ;  /* 0x00000000000779c3 */ /* 0x000f220000002600 */
[----:B------:R-:W-:-:S05]  /*0fb0*/  CS2R.32 R51, SR_CgaSize ;  /* 0x0000000000337805 */ /* 0x000fca0000008a00 */
[----:B------:R-:W-:-:S05]  /*0fc0*/  IMAD R51, R51, -0xa0, RZ ;  /* 0xffffff6033337824 */ /* 0x000fca00078e02ff */
[----:B------:R-:W-:-:S14]  /*0fd0*/  R2UR UR8, R51 ;  /* 0x00000000330872ca */ /* 0x000fdc00000e0000 */
[----:B------:R-:W3:Y:S01]  /*0fe0*/  LDCU UR8, c[0x0][UR8+0x2a0] ;  /* 0x00005400080877ac */ /* 0x000ee20008000800 */
[----:B------:R-:W-:-:S05]  /*0ff0*/  CS2R.32 R51, SR_CgaSize ;  /* 0x0000000000337805 */ /* 0x000fca0000008a00 */
[----:B------:R-:W-:-:S05]  /*1000*/  IMAD R51, R51, -0xa0, RZ ;  /* 0xffffff6033337824 */ /* 0x000fca00078e02ff */
[----:B------:R-:W-:-:S14]  /*1010*/  R2UR UR9, R51 ;  /* 0x00000000330972ca */ /* 0x000fdc00000e0000 */
[----:B------:R-:W3:Y:S01]  /*1020*/  LDCU UR9, c[0x0][UR9+0x2a4] ;  /* 0x00005480090977ac */ /* 0x000ee20008000800 */
[----:B------:R-:W3:Y:S01]  /*1030*/  S2UR UR10, SR_CgaCtaId ;  /* 0x00000000000a79c3 */ /* 0x000ee20000008800 */
[----:B------:R-:W-:Y:S01]  /*1040*/  UISETP.GT.U32.AND UP0, UPT, UR33, 0xffff, UPT ;  /* 0x0000ffff2100788c */ /* 0x000fe2000bf04070 */
[----:B------:R-:W3:Y:S01]  /*1050*/  LDCU UR18, c[0x0][0xb24] ;  /* 0x00016480ff1277ac */ /* 0x000ee20008000800 */
[----:B------:R-:W-:Y:S01]  /*1060*/  UMOV UR29, 0x5 ;  /* 0x00000005001d7882 */ /* 0x000fe20000000000 */
[----:B-1----:R-:W-:-:S04]  /*1070*/  I2FP.F32.U32 R2, UR19 ;  /* 0x0000001300027c45 */ /* 0x002fc80008201000 */
[----:B------:R-:W1:Y:S01]  /*1080*/  S2UR UR36, SR_CTAID.Z ;  /* 0x00000000002479c3 */ /* 0x000e620000002700 */
[----:B------:R-:W1:Y:S01]  /*1090*/  LDCU UR42, c[0x0][0xb24] ;  /* 0x00016480ff2a77ac */ /* 0x000e620008000800 */
[----:B--2---:R-:W-:Y:S01]  /*10a0*/  FMUL R2, R2, UR5 ;  /* 0x0000000502027c20 */ /* 0x004fe20008400000 */
[----:B------:R-:W-:Y:S01]  /*10b0*/  USEL UR5, UR33, 0xffff, !UP0 ;  /* 0x0000ffff21057887 */ /* 0x000fe2000c000000 */
[----:B----4-:R-:W-:Y:S01]  /*10c0*/  I2FP.F32.U32 R0, UR7 ;  /* 0x0000000700007c45 */ /* 0x010fe20008201000 */
[----:B------:R-:W2:Y:S03]  /*10d0*/  LDCU UR27, c[0x0][0xb30] ;  /* 0x00016600ff1b77ac */ /* 0x000ea60008000800 */
[----:B------:R-:W4:Y:S01]  /*10e0*/  F2I.U32.TRUNC.NTZ R2, R2 ;  /* 0x0000000200027305 */ /* 0x000f22000020f000 */
[----:B---3--:R-:W-:Y:S01]  /*10f0*/  FMUL R0, R0, UR4 ;  /* 0x0000000400007c20 */ /* 0x008fe20008400000 */
[----:B------:R-:W-:-:S02]  /*1100*/  ULOP3.LUT UR24, UR5, 0xffff, URZ, 0xc0, !UPT ;  /* 0x0000ffff05187892 */ /* 0x000fc4000f8ec0ff */
[----:B------:R-:W-:Y:S02]  /*1110*/  USHF.L.U32 UR28, UR10, 0x9, URZ ;  /* 0x000000090a1c7899 */ /* 0x000fe400080006ff */
[----:B------:R-:W-:Y:S02]  /*1120*/  UISETP.GE.AND UP2, UPT, UR18, 0x1, UPT ;  /* 0x000000011200788c */ /* 0x000fe4000bf46270 */
[----:B------:R-:W3:Y:S01]  /*1130*/  F2I.U32.TRUNC.NTZ R0, R0 ;  /* 0x0000000000007305 */ /* 0x000ee2000020f000 */
[----:B------:R-:W-:Y:S01]  /*1140*/  UMOV UR25, UR7 ;  /* 0x0000000700197c82 */ /* 0x000fe20008000000 */
[----:B------:R-:W-:Y:S01]  /*1150*/  UMOV UR20, UR19 ;  /* 0x0000001300147c82 */ /* 0x000fe20008000000 */
[----:B----4-:R-:W-:Y:S02]  /*1160*/  R2UR UR4, R2 ;  /* 0x00000000020472ca */ /* 0x010fe400000e0000 */
[----:B------:R-:W-:Y:S02]  /*1170*/  PRMT R2, RZ, 0x7610, R2 ;  /* 0x00007610ff027816 */ /* 0x000fe40000000002 */
[----:B---3--:R-:W-:-:S02]  /*1180*/  R2UR UR6, R0 ;  /* 0x00000000000672ca */ /* 0x008fc400000e0000 */
[----:B------:R-:W-:-:S07]  /*1190*/  PRMT R0, RZ, 0x7610, R0 ;  /* 0x00007610ff007816 */ /* 0x000fce0000000000 */
[----:B------:R-:W-:-:S04]  /*11a0*/  UIADD3 UR5, UPT, UPT, -UR4, URZ, URZ ;  /* 0x000000ff04057290 */ /* 0x000fc8000fffe1ff */
[----:B------:R-:W-:Y:S02]  /*11b0*/  UIMAD UR5, UR8, UR5, UR19 ;  /* 0x00000005080572a4 */ /* 0x000fe4000f8e0213 */
[----:B------:R-:W-:-:S04]  /*11c0*/  UIADD3 UR4, UPT, UPT, -UR6, URZ, URZ ;  /* 0x000000ff06047290 */ /* 0x000fc8000fffe1ff */
[----:B------:R-:W-:Y:S01]  /*11d0*/  IMAD.U32 R51, RZ, RZ, UR5 ;  /* 0x00000005ff337e24 */ /* 0x000fe2000f8e00ff */
[----:B------:R-:W-:-:S06]  /*11e0*/  UIMAD UR4, UR9, UR4, UR7 ;  /* 0x00000004090472a4 */ /* 0x000fcc000f8e0207 */
[----:B------:R-:W-:Y:S01]  /*11f0*/  IMAD.U32 R50, RZ, RZ, UR4 ;  /* 0x00000004ff327e24 */ /* 0x000fe2000f8e00ff */
[----:B-12---:R-:W-:Y:S06]  /*1200*/  BRA.U UP4, `(.L_x_17) ;  /* 0x0000000104447547 */ /* 0x006fec000b800000 */
[----:B------:R-:W-:Y:S02]  /*1210*/  R2UR UR4, R51 ;  /* 0x00000000330472ca */ /* 0x000fe400000e0000 */
[----:B------:R-:W-:-:S11]  /*1220*/  R2UR UR8, R50 ;  /* 0x00000000320872ca */ /* 0x000fd600000e0000 */
[----:B------:R-:W-:Y:S02]  /*1230*/  UISETP.GT.U32.AND UP0, UPT, UR4, 0x1, UPT ;  /* 0x000000010400788c */ /* 0x000fe4000bf04070 */
[----:B------:R-:W-:Y:S02]  /*1240*/  ULOP3.LUT UR4, UR4, 0xfffffffe, URZ, 0xc0, !UPT ;  /* 0xfffffffe04047892 */ /* 0x000fe4000f8ec0ff */
[----:B------:R-:W-:Y:S02]  /*1250*/  UISETP.NE.AND UP1, UPT, UR8, URZ, UP0 ;  /* 0x000000ff0800728c */ /* 0x000fe40008725270 */
[----:B------:R-:W-:Y:S02]  /*1260*/  UISETP.NE.AND UP0, UPT, UR8, 0x1, UP0 ;  /* 0x000000010800788c */ /* 0x000fe40008705270 */
[----:B------:R-:W-:Y:S02]  /*1270*/  USEL UR7, URZ, 0x1, UP1 ;  /* 0x00000001ff077887 */ /* 0x000fe40008800000 */
[----:B------:R-:W-:-:S02]  /*1280*/  USEL UR6, URZ, 0x4, UP0 ;  /* 0x00000004ff067887 */ /* 0x000fc40008000000 */
[----:B------:R-:W-:Y:S02]  /*1290*/  USEL UR5, URZ, 0x2, UP1 ;  /* 0x00000002ff057887 */ /* 0x000fe40008800000 */
[----:B------:R-:W-:Y:S02]  /*12a0*/  ULEA UR4, UR8, UR4, 0x1 ;  /* 0x0000000408047291 */ /* 0x000fe4000f8e08ff */
[----:B------:R-:W-:Y:S02]  /*12b0*/  USEL UR8, URZ, 0x8, UP0 ;  /* 0x00000008ff087887 */ /* 0x000fe40008000000 */
[----:B------:R-:W-:-:S03]  /*12c0*/  UIADD3 UR5, UPT, UPT, UR5, UR6, UR7 ;  /* 0x0000000605057290 */ /* 0x000fc6000fffe007 */
[----:B------:R-:W-:Y:S01]  /*12d0*/  UMOV UR6, 0x3 ;  /* 0x0000000300067882 */ /* 0x000fe20000000000 */
[----:B------:R-:W-:Y:S02]  /*12e0*/  UIADD3 UR5, UPT, UPT, UR5, UR8, URZ ;  /* 0x0000000805057290 */ /* 0x000fe4000fffe0ff */
[----:B------:R-:W-:-:S04]  /*12f0*/  USHF.L.U32 UR4, UR6, UR4, URZ ;  /* 0x0000000406047299 */ /* 0x000fc800080006ff */
[----:B------:R-:W-:Y:S02]  /*1300*/  IMAD.U32 R2, RZ, RZ, UR5 ;  /* 0x00000005ff027e24 */ /* 0x000fe4000f8e00ff */
[----:B------:R-:W-:Y:S02]  /*1310*/  IMAD.U32 R0, RZ, RZ, UR4 ;  /* 0x00000004ff007e24 */ /* 0x000fe4000f8e00ff */
.L_x_17:
[----:B------:R-:W-:Y:S05]  /*1320*/  BRA.U !UP2, `(.L_x_18) ;  /* 0x000000010ad07547 */ /* 0x000fea000b800000 */
[----:B------:R-:W1:Y:S01]  /*1330*/  LDCU.128 UR20, c[0x0][0xb10] ;  /* 0x00016200ff1477ac */ /* 0x000e620008000c00 */
[----:B------:R-:W2:Y:S01]  /*1340*/  LDCU UR12, c[0x0][0x370] ;  /* 0x00006e00ff0c77ac */ /* 0x000ea20008000800 */
[----:B------:R-:W3:Y:S01]  /*1350*/  LDCU UR5, c[0x0][0x374] ;  /* 0x00006e80ff0577ac */ /* 0x000ee20008000800 */
[----:B------:R-:W4:Y:S01]  /*1360*/  LDCU UR26, c[0x0][0xb0c] ;  /* 0x00016180ff1a77ac */ /* 0x000f220008000800 */
[----:B------:R-:W4:Y:S01]  /*1370*/  LDCU UR4, c[0x0][0xb20] ;  /* 0x00016400ff0477ac */ /* 0x000f220008000800 */
[----:B------:R-:W4:Y:S01]  /*1380*/  LDCU.64 UR16, c[0x0][0xb28] ;  /* 0x00016500ff1077ac */ /* 0x000f220008000a00 */
[----:B-1----:R-:W-:Y:S02]  /*1390*/  UISETP.NE.AND UP0, UPT, UR22, 0x1, UPT ;  /* 0x000000011600788c */ /* 0x002fe4000bf05270 */
[----:B---3--:R-:W-:Y:S02]  /*13a0*/  UIMAD.WIDE.U32 UR6, UR5, UR23, URZ ;  /* 0x00000017050672a5 */ /* 0x008fe4000f8e00ff */
[----:B--2---:R-:W-:-:S02]  /*13b0*/  UIMAD.WIDE.U32 UR8, UR12, UR20, URZ ;  /* 0x000000140c0872a5 */ /* 0x004fc4000f8e00ff */
[----:B----4-:R-:W-:Y:S02]  /*13c0*/  UISETP.NE.AND UP1, UPT, UR26, 0x1, UPT ;  /* 0x000000011a00788c */ /* 0x010fe4000bf25270 */
[----:B------:R-:W-:Y:S01]  /*13d0*/  UISETP.NE.AND UP2, UPT, UR18, 0x1, UPT ;  /* 0x000000011200788c */ /* 0x000fe2000bf45270 */
[----:B------:R-:W-:Y:S02]  /*13e0*/  UMOV UR6, UR7 ;  /* 0x0000000700067c82 */ /* 0x000fe40008000000 */
[----:B------:R-:W-:Y:S01]  /*13f0*/  UMOV UR8, UR9 ;  /* 0x0000000900087c82 */ /* 0x000fe20008000000 */
[----:B------:R-:W-:Y:S02]  /*1400*/  @UP0 USHF.R.U32.HI UR5, URZ, UR4, UR6 ;  /* 0x00000004ff050299 */ /* 0x000fe40008011606 */
[----:B------:R-:W-:Y:S02]  /*1410*/  UIMAD.WIDE.U32 UR14, UR25, UR23, URZ ;  /* 0x00000017190e72a5 */ /* 0x000fe4000f8e00ff */
[----:B------:R-:W-:-:S02]  /*1420*/  UIMAD.WIDE.U32 UR6, UR5, UR16, URZ ;  /* 0x00000010050672a5 */ /* 0x000fc4000f8e00ff */
[----:B------:R-:W-:Y:S02]  /*1430*/  @UP1 USHF.R.U32.HI UR12, URZ, UR21, UR8 ;  /* 0x00000015ff0c1299 */ /* 0x000fe40008011608 */
[----:B------:R-:W-:Y:S02]  /*1440*/  UIMAD.WIDE.U32 UR10, UR19, UR20, URZ ;  /* 0x00000014130a72a5 */ /* 0x000fe4000f8e00ff */
[----:B------:R-:W-:Y:S01]  /*1450*/  UIMAD.WIDE.U32 UR8, UR12, UR16, URZ ;  /* 0x000000100c0872a5 */ /* 0x000fe2000f8e00ff */
[----:B------:R-:W-:Y:S01]  /*1460*/  UMOV UR14, UR15 ;  /* 0x0000000f000e7c82 */ /* 0x000fe20008000000 */
[----:B------:R-:W-:Y:S01]  /*1470*/  UMOV UR6, UR7 ;  /* 0x0000000700067c82 */ /* 0x000fe20008000000 */
[----:B------:R-:W-:Y:S02]  /*1480*/  USHF.R.U32.HI UR14, URZ, UR4, UR14 ;  /* 0x00000004ff0e7299 */ /* 0x000fe4000801160e */
[----:B------:R-:W-:Y:S01]  /*1490*/  @UP2 USHF.R.U32.HI UR5, URZ, UR17, UR6 ;  /* 0x00000011ff052299 */ /* 0x000fe20008011606 */
[----:B------:R-:W-:-:S02]  /*14a0*/  UMOV UR10, UR11 ;  /* 0x0000000b000a7c82 */ /* 0x000fc40008000000 */
[----:B------:R-:W-:Y:S01]  /*14b0*/  UMOV UR6, UR9 ;  /* 0x0000000900067c82 */ /* 0x000fe20008000000 */
[----:B------:R-:W-:Y:S02]  /*14c0*/  USHF.R.U32.HI UR10, URZ, UR21, UR10 ;  /* 0x00000015ff0a7299 */ /* 0x000fe4000801160a */
[----:B------:R-:W-:Y:S02]  /*14d0*/  @UP2 USHF.R.U32.HI UR12, URZ, UR17, UR6 ;  /* 0x00000011ff0c2299 */ /* 0x000fe40008011606 */
[----:B------:R-:W-:Y:S02]  /*14e0*/  USEL UR4, UR25, UR14, !UP0 ;  /* 0x0000000e19047287 */ /* 0x000fe4000c000000 */
[----:B------:R-:W-:Y:S02]  /*14f0*/  UIMAD UR6, UR5, UR18, URZ ;  /* 0x00000012050672a4 */ /* 0x000fe4000f8e02ff */
[----:B------:R-:W-:Y:S02]  /*1500*/  USEL UR5, UR19, UR10, !UP1 ;  /* 0x0000000a13057287 */ /* 0x000fe4000c800000 */
[----:B------:R-:W-:-:S02]  /*1510*/  UIMAD UR8, UR12, UR18, URZ ;  /* 0x000000120c0872a4 */ /* 0x000fc4000f8e02ff */
[----:B------:R-:W-:Y:S02]  /*1520*/  UISETP.GE.AND UP0, UPT, UR4, UR6, UPT ;  /* 0x000000060400728c */ /* 0x000fe4000bf06270 */
[----:B------:R-:W-:Y:S02]  /*1530*/  UIMAD.WIDE.U32 UR6, UR4, UR16, URZ ;  /* 0x00000010040672a5 */ /* 0x000fe4000f8e00ff */
[----:B------:R-:W-:Y:S02]  /*1540*/  UISETP.GE.OR UP0, UPT, UR5, UR8, UP0 ;  /* 0x000000080500728c */ /* 0x000fe40008706670 */
[----:B------:R-:W-:Y:S02]  /*1550*/  UIMAD.WIDE.U32 UR8, UR5, UR16, URZ ;  /* 0x00000010050872a5 */ /* 0x000fe4000f8e00ff */
[----:B------:R-:W-:Y:S02]  /*1560*/  USHF.R.U32.HI UR7, URZ, UR17, UR7 ;  /* 0x00000011ff077299 */ /* 0x000fe40008011607 */
[----:B------:R-:W-:-:S02]  /*1570*/  UIADD3 UR10, UPT, UPT, -UR4, URZ, URZ ;  /* 0x000000ff040a7290 */ /* 0x000fc4000fffe1ff */
[----:B------:R-:W-:Y:S02]  /*1580*/  USEL UR7, UR4, UR7, !UP2 ;  /* 0x0000000704077287 */ /* 0x000fe4000d000000 */
[----:B------:R-:W-:Y:S01]  /*1590*/  UIADD3 UR20, UPT, UPT, -UR5, URZ, URZ ;  /* 0x000000ff05147290 */ /* 0x000fe2000fffe1ff */
[----:B------:R-:W-:Y:S01]  /*15a0*/  @!UP0 UMOV UR6, UR9 ;  /* 0x0000000900068c82 */ /* 0x000fe20008000000 */
[----:B------:R-:W-:Y:S02]  /*15b0*/  UIADD3 UR8, UPT, UPT, -UR7, URZ, URZ ;  /* 0x000000ff07087290 */ /* 0x000fe4000fffe1ff */
[----:B------:R-:W-:Y:S02]  /*15c0*/  @!UP0 USHF.R.U32.HI UR6, URZ, UR17, UR6 ;  /* 0x00000011ff068299 */ /* 0x000fe40008011606 */
[----:B------:R-:W-:Y:S02]  /*15d0*/  UIMAD UR8, UR18, UR8, UR4 ;  /* 0x00000008120872a4 */ /* 0x000fe4000f8e0204 */
[----:B------:R-:W-:-:S02]  /*15e0*/  @!UP0 USEL UR6, UR5, UR6, !UP2 ;  /* 0x0000000605068287 */ /* 0x000fc4000d000000 */
[----:B------:R-:W-:Y:S02]  /*15f0*/  UIMAD UR25, UR22, UR10, UR25 ;  /* 0x0000000a161972a4 */ /* 0x000fe4000f8e0219 */
[----:B------:R-:W-:Y:S02]  /*1600*/  @!UP0 UIADD3 UR7, UPT, UPT, UR7, -UR6, URZ ;  /* 0x8000000607078290 */ /* 0x000fe4000fffe0ff */
[----:B------:R-:W-:Y:S02]  /*1610*/  @!UP0 UIMAD UR6, UR8, UR12, UR6 ;  /* 0x0000000c080682a4 */ /* 0x000fe4000f8e0206 */
[----:B------:R-:W-:Y:S02]  /*1620*/  @!UP0 UIMAD UR4, UR7, UR18, UR5 ;  /* 0x00000012070482a4 */ /* 0x000fe4000f8e0205 */
[----:B------:R-:W-:Y:S02]  /*1630*/  UIMAD UR20, UR26, UR20, UR19 ;  /* 0x000000141a1472a4 */ /* 0x000fe4000f8e0213 */
[----:B------:R-:W-:Y:S01]  /*1640*/  UIMAD UR25, UR4, UR22, UR25 ;  /* 0x00000016041972a4 */ /* 0x000fe2000f8e0219 */
[----:B------:R-:W-:-:S02]  /*1650*/  @!UP0 UMOV UR5, UR6 ;  /* 0x0000000600058c82 */ /* 0x000fc40008000000 */
[----:B------:R-:W-:-:S12]  /*1660*/  UIMAD UR20, UR5, UR26, UR20 ;  /* 0x0000001a051472a4 */ /* 0x000fd8000f8e0214 */
.L_x_18:
[----:B------:R-:W-:Y:S02]  /*1670*/  UISETP.NE.AND UP1, UPT, UR27, 0x1, UPT ;  /* 0x000000011b00788c */ /* 0x000fe4000bf25270 */
[----:B------:R-:W-:Y:S02]  /*1680*/  UISETP.NE.AND UP0, UPT, UR13, 0x2, UPT ;  /* 0x000000020d00788c */ /* 0x000fe4000bf05270 */
[----:B------:R-:W-:Y:S02]  /*1690*/  ULOP3.LUT UR28, UR28, 0x400, URZ, 0xc0, !UPT ;  /* 0x000004001c1c7892 */ /* 0x000fe4000f8ec0ff */
[----:B------:R-:W-:-:S03]  /*16a0*/  USHF.L.U32 UR24, UR29, UR24, URZ ;  /* 0x000000181d187299 */ /* 0x000fc600080006ff */
[----:B------:R-:W-:Y:S09]  /*16b0*/  BRA.U UP1, `(.L_x_19) ;  /* 0x0000000101447547 */ /* 0x000ff2000b800000 */
[----:B------:R-:W1:Y:S01]  /*16c0*/  LDCU.128 UR8, c[0x0][0xb10] ;  /* 0x00016200ff0877ac */ /* 0x000e620008000c00 */
[----:B------:R-:W2:Y:S01]  /*16d0*/  LDCU UR12, c[0x0][0xb0c] ;  /* 0x00016180ff0c77ac */ /* 0x000ea20008000800 */
[----:B------:R-:W3:Y:S01]  /*16e0*/  LDCU UR14, c[0x0][0xb20] ;  /* 0x00016400ff0e77ac */ /* 0x000ee20008000800 */
[----:B-1----:R-:W-:Y:S02]  /*16f0*/  UIMAD.WIDE.U32 UR6, UR20, UR8, URZ ;  /* 0x00000008140672a5 */ /* 0x002fe4000f8e00ff */
[----:B------:R-:W-:Y:S02]  /*1700*/  UIMAD.WIDE.U32 UR4, UR25, UR11, URZ ;  /* 0x0000000b190472a5 */ /* 0x000fe4000f8e00ff */
[----:B--2---:R-:W-:Y:S02]  /*1710*/  UISETP.NE.AND UP2, UPT, UR12, 0x1, UPT ;  /* 0x000000010c00788c */ /* 0x004fe4000bf45270 */
[----:B------:R-:W-:Y:S01]  /*1720*/  UISETP.NE.AND UP1, UPT, UR10, 0x1, UPT ;  /* 0x000000010a00788c */ /* 0x000fe2000bf25270 */
[----:B------:R-:W-:-:S02]  /*1730*/  UMOV UR6, UR7 ;  /* 0x0000000700067c82 */ /* 0x000fc40008000000 */
[----:B------:R-:W-:Y:S01]  /*1740*/  UMOV UR4, UR5 ;  /* 0x0000000500047c82 */ /* 0x000fe20008000000 */
[----:B------:R-:W-:Y:S02]  /*1750*/  USHF.R.U32.HI UR6, URZ, UR9, UR6 ;  /* 0x00000009ff067299 */ /* 0x000fe40008011606 */
[----:B---3--:R-:W-:Y:S02]  /*1760*/  USHF.R.U32.HI UR4, URZ, UR14, UR4 ;  /* 0x0000000eff047299 */ /* 0x008fe40008011604 */
[----:B------:R-:W-:Y:S02]  /*1770*/  USEL UR5, UR20, UR6, !UP2 ;  /* 0x0000000614057287 */ /* 0x000fe4000d000000 */
[----:B------:R-:W-:-:S04]  /*1780*/  USEL UR4, UR25, UR4, !UP1 ;  /* 0x0000000419047287 */ /* 0x000fc8000c800000 */
[----:B------:R-:W-:Y:S02]  /*1790*/  UIADD3 UR6, UPT, UPT, -UR4, UR5, URZ ;  /* 0x0000000504067290 */ /* 0x000fe4000fffe1ff */
[----:B------:R-:W-:Y:S02]  /*17a0*/  UIADD3 UR4, UPT, UPT, UR4, -UR5, URZ ;  /* 0x8000000504047290 */ /* 0x000fe4000fffe0ff */
[----:B------:R-:W-:Y:S02]  /*17b0*/  UIMAD UR25, UR6, UR10, UR25 ;  /* 0x0000000a061972a4 */ /* 0x000fe4000f8e0219 */
[----:B------:R-:W-:-:S12]  /*17c0*/  UIMAD UR20, UR4, UR12, UR20 ;  /* 0x0000000c041472a4 */ /* 0x000fd8000f8e0214 */
.L_x_19:
[----:B------:R-:W-:Y:S05]  /*17d0*/  BRA.U !UP5, `(.L_x_20) ;  /* 0x000000010d0c7547 */ /* 0x000fea000b800000 */
[----:B------:R-:W-:Y:S01]  /*17e0*/  UCGABAR_WAIT ;  /* 0x0000000000007dc7 */ /* 0x000fe20008000000 */
[----:B------:R-:W-:Y:S01]  /*17f0*/  CCTL.IVALL ;  /* 0x00000000ff00798f */ /* 0x000fe20002000000 */
[----:B------:R-:W-:Y:S05]  /*1800*/  BRA `(.L_x_21) ;  /* 0x0000000000047947 */ /* 0x000fea0003800000 */
.L_x_20:
[----:B------:R-:W-:Y:S06]  /*1810*/  BAR.SYNC.DEFER_BLOCKING 0x0 ;  /* 0x0000000000007b1d */ /* 0x000fec0000010000 */
.L_x_21:
[----:B------:R-:W-:Y:S05]  /*1820*/  BRA.U UP0, `(.L_x_22) ;  /* 0x0000001500147547 */ /* 0x000fea000b800000 */
[----:B------:R-:W1:Y:S01]  /*1830*/  LDCU UR6, c[0x0][0x38c] ;  /* 0x00007180ff0677ac */ /* 0x000e620008000800 */
[----:B------:R-:W2:Y:S01]  /*1840*/  S2UR UR9, SR_CgaCtaId ;  /* 0x00000000000979c3 */ /* 0x000ea20000008800 */
[----:B------:R-:W-:Y:S01]  /*1850*/  PLOP3.LUT P1, PT, PT, PT, UP3, 0x80, 0x8 ;  /* 0x000000000008781c */ /* 0x000fe20003f2f038 */
[----:B------:R-:W-:Y:S01]  /*1860*/  IMAD.MOV.U32 R12, RZ, RZ, 0x1 ;  /* 0x00000001ff0c7424 */ /* 0x000fe200078e00ff */
[----:B------:R-:W-:Y:S01]  /*1870*/  UMOV UR8, 0x400 ;  /* 0x0000040000087882 */ /* 0x000fe20000000000 */
[----:B------:R-:W-:Y:S01]  /*1880*/  UISETP.NE.AND UP1, UPT, UR13, URZ, UPT ;  /* 0x000000ff0d00728c */ /* 0x000fe2000bf25270 */
[----:B------:R-:W-:Y:S01]  /*1890*/  ISETP.NE.AND P2, PT, R3, RZ, P3 ;  /* 0x000000ff0300720c */ /* 0x000fe20001f45270 */
[----:B------:R-:W-:Y:S01]  /*18a0*/  USHF.L.U32 UR7, UR19, 0x6, URZ ;  /* 0x0000000613077899 */ /* 0x000fe200080006ff */
[----:B------:R-:W-:Y:S01]  /*18b0*/  PLOP3.LUT P1, PT, P1, PT, PT, 0x8, 0x80 ;  /* 0x000000000080781c */ /* 0x000fe20000f2e170 */
[----:B------:R-:W-:Y:S01]  /*18c0*/  USHF.L.U32 UR46, UR19, 0x5, URZ ;  /* 0x00000005132e7899 */ /* 0x000fe200080006ff */
[----:B------:R-:W-:Y:S01]  /*18d0*/  CS2R R10, SRZ ;  /* 0x00000000000a7805 */ /* 0x000fe2000001ff00 */
[----:B------:R-:W-:Y:S01]  /*18e0*/  IMAD.MOV.U32 R9, RZ, RZ, RZ ;  /* 0x000000ffff097224 */ /* 0x000fe200078e00ff */
[----:B------:R-:W3:Y:S01]  /*18f0*/  LDCU UR39, c[0x0][0x370] ;  /* 0x00006e00ff2777ac */ /* 0x000ee20008000800 */
[----:B------:R-:W-:Y:S01]  /*1900*/  IMAD.MOV.U32 R8, RZ, RZ, 0x1 ;  /* 0x00000001ff087424 */ /* 0x000fe200078e00ff */
[----:B------:R-:W-:-:S02]  /*1910*/  USEL UR21, UR43, 0x2, UP1 ;  /* 0x000000022b157887 */ /* 0x000fc40008800000 */
[----:B-1----:R-:W-:Y:S02]  /*1920*/  UIADD3 UR5, UPT, UPT, UR6, 0x1f, URZ ;  /* 0x0000001f06057890 */ /* 0x002fe4000fffe0ff */
[----:B------:R-:W-:Y:S02]  /*1930*/  UIADD3 UR47, UPT, UPT, UR6, 0x3e, URZ ;  /* 0x0000003e062f7890 */ /* 0x000fe4000fffe0ff */
[----:B------:R-:W-:Y:S01]  /*1940*/  USHF.R.S32.HI UR4, URZ, 0x1f, UR5 ;  /* 0x0000001fff047899 */ /* 0x000fe20008011405 */
[----:B------:R-:W1:Y:S03]  /*1950*/  LDCU.64 UR26, c[0x0][0x348] ;  /* 0x00006900ff1a77ac */ /* 0x000e660008000a00 */
[----:B------:R-:W-:Y:S02]  /*1960*/  ULEA.HI UR4, UR4, UR5, URZ, 0x5 ;  /* 0x0000000504047291 */ /* 0x000fe4000f8f28ff */
[----:B--2---:R-:W-:-:S02]  /*1970*/  ULEA UR13, UR9, UR8, 0x18 ;  /* 0x00000008090d7291 */ /* 0x004fc4000f8ec0ff */
[----:B------:R-:W-:Y:S02]  /*1980*/  USHF.R.S32.HI UR41, URZ, 0x5, UR4 ;  /* 0x00000005ff297899 */ /* 0x000fe40008011404 */
[----:B------:R-:W-:Y:S02]  /*1990*/  UIADD3 UR4, UPT, UPT, UR6, -0x1, URZ ;  /* 0xffffffff06047890 */ /* 0x000fe4000fffe0ff */
[----:B------:R-:W-:Y:S02]  /*19a0*/  UISETP.LT.U32.AND UP0, UPT, UR41, 0x5, UPT ;  /* 0x000000052900788c */ /* 0x000fe4000bf01070 */
[----:B------:R-:W-:Y:S02]  /*19b0*/  UISETP.GE.U32.AND UP2, UPT, UR4, -0x3f, UPT ;  /* 0xffffffc10400788c */ /* 0x000fe4000bf46070 */
[----:B------:R-:W-:Y:S02]  /*19c0*/  USEL UR40, UR41, 0x5, UP0 ;  /* 0x0000000529287887 */ /* 0x000fe40008000000 */
[----:B------:R-:W-:-:S02]  /*19d0*/  ULOP3.LUT UR5, UR7, 0x40, URZ, 0xc0, !UPT ;  /* 0x0000004007057892 */ /* 0x000fc4000f8ec0ff */
[----:B------:R-:W-:Y:S02]  /*19e0*/  UIADD3 UR4, UPT, UPT, UR40, -0x1, URZ ;  /* 0xffffffff28047890 */ /* 0x000fe4000fffe0ff */
[----:B------:R-:W-:Y:S01]  /*19f0*/  ULEA UR30, UR28, UR13, 0x1 ;  /* 0x0000000d1c1e7291 */ /* 0x000fe2000f8e08ff */
[----:B------:R-:W2:Y:S02]  /*1a00*/  LDCU UR38, c[0x0][0x374] ;  /* 0x00006e80ff2677ac */ /* 0x000ea40008000800 */
[----:B------:R-:W-:Y:S02]  /*1a10*/  @UP2 UIADD3 UR4, UPT, UPT, UR40, URZ, URZ ;  /* 0x000000ff28042290 */ /* 0x000fe4000fffe0ff */
[----:B------:R-:W-:Y:S02]  /*1a20*/  ULOP3.LUT UR46, UR46, 0x20, URZ, 0xc0, !UPT ;  /* 0x000000202e2e7892 */ /* 0x000fe4000f8ec0ff */
[----:B------:R-:W-:Y:S02]  /*1a30*/  ULEA.HI UR45, UR28, UR5, URZ, 0x1b ;  /* 0x000000051c2d7291 */ /* 0x000fe4000f8fd8ff */
[----:B------:R-:W-:-:S02]  /*1a40*/  UIADD3 UR30, UPT, UPT, UR30, 0x3300, URZ ;  /* 0x000033001e1e7890 */ /* 0x000fc4000fffe0ff */
[----:B------:R-:W-:Y:S02]  /*1a50*/  UIADD3 UR44, UPT, UPT, UR41, -UR40, URZ ;  /* 0x80000028292c7290 */ /* 0x000fe4000fffe0ff */
[----:B------:R-:W-:Y:S02]  /*1a60*/  UIADD3 UR29, UPT, UPT, UR4, 0x1, URZ ;  /* 0x00000001041d7890 */ /* 0x000fe4000fffe0ff */
[----:B------:R-:W-:Y:S01]  /*1a70*/  UIADD3 UR43, UPT, UPT, -UR4, URZ, URZ ;  /* 0x000000ff042b7290 */ /* 0x000fe2000fffe1ff */
[----:B-1-3--:R-:W-:-:S11]  /*1a80*/  UMOV UR6, URZ ;  /* 0x000000ff00067c82 */ /* 0x00afd60008000000 */
.L_x_42:
[----:B------:R-:W1:Y:S02]  /*1a90*/  S2UR UR4, SR_CgaCtaId ;  /* 0x00000000000479c3 */ /* 0x000e640000008800 */
[----:B-1----:R-:W-:-:S09]  /*1aa0*/  UISETP.NE.AND UP0, UPT, UR4, URZ, UPT ;  /* 0x000000ff0400728c */ /* 0x002fd2000bf05270 */
[----:B------:R-:W-:Y:S05]  /*1ab0*/  BRA.U UP0, `(.L_x_23) ;  /* 0x0000000100287547 */ /* 0x000fea000b800000 */
[----:B------:R-:W-:Y:S02]  /*1ac0*/  LEA R0, R9, UR13, 0x3 ;  /* 0x0000000d09007c11 */ /* 0x000fe4000f8e18ff */
[----:B------:R-:W-:-:S04]  /*1ad0*/  SHF.L.U32 R2, R8, 0x1f, RZ ;  /* 0x0000001f08027819 */ /* 0x000fc800000006ff */
[----:B------:R-:W1:Y:S02]  /*1ae0*/  SYNCS.PHASECHK.TRANS64.TRYWAIT P0, [R0+URZ+0x100], R2 ;  /* 0x00010002000075a7 */ /* 0x000e6400080011ff */
[----:B-1----:R-:W-:Y:S05]  /*1af0*/  @!P0 BRA `(.L_x_24) ;  /* 0x00000060007c8947 */ /* 0x002fea0003800000 */
.L_x_134:
[----:B------:R-:W-:Y:S01]  /*1b00*/  VIADD R9, R9, 0x1 ;  /* 0x0000000109097836 */ /* 0x000fe20000000000 */
[----:B------:R1:W-:Y:S04]  /*1b10*/  SYNCS.ARRIVE.TRANS64.A1T0 RZ, [R0+URZ+0xf0], RZ ;  /* 0x0000f0ff00ff79a7 */ /* 0x0003e800081000ff */
[----:B------:R-:W-:-:S04]  /*1b20*/  ISETP.NE.AND P0, PT, R9, 0x2, PT ;  /* 0x000000020900780c */ /* 0x000fc80003f05270 */
[----:B------:R-:W-:Y:S02]  /*1b30*/  SEL R9, R9, RZ, P0 ;  /* 0x000000ff09097207 */ /* 0x000fe40000000000 */
[----:B-1----:R-:W-:-:S04]  /*1b40*/  SEL R0, RZ, 0x1, P0 ;  /* 0x00000001ff007807 */ /* 0x002fc80000000000 */
[----:B------:R-:W-:-:S07]  /*1b50*/  LOP3.LUT R8, R8, R0, RZ, 0x3c, !PT ;  /* 0x0000000008087212 */ /* 0x000fce00078e3cff */
.L_x_23:
[----:B------:R-:W-:Y:S01]  /*1b60*/  ULEA UR4, UR6, UR13, 0x3 ;  /* 0x0000000d06047291 */ /* 0x000fe2000f8e18ff */
[----:B------:R-:W-:Y:S01]  /*1b70*/  SHF.L.U32 R0, R12, 0x1f, RZ ;  /* 0x0000001f0c007819 */ /* 0x000fe200000006ff */
[----:B------:R-:W-:Y:S02]  /*1b80*/  UISETP.GE.U32.AND UP0, UPT, UR47, 0x3f, UPT ;  /* 0x0000003f2f00788c */ /* 0x000fe4000bf06070 */
[----:B------:R-:W-:Y:S01]  /*1b90*/  ULEA UR11, UR25, UR46, 0x6 ;  /* 0x0000002e190b7291 */ /* 0x000fe2000f8e30ff */
[----:B------:R-:W-:-:S04]  /*1ba0*/  UMOV UR7, URZ ;  /* 0x000000ff00077c82 */ /* 0x000fc80008000000 */
[----:B------:R1:W3:Y:S01]  /*1bb0*/  SYNCS.PHASECHK.TRANS64.TRYWAIT P0, [UR4+0x28], R0 ;  /* 0x00002800ff0075a7 */ /* 0x0002e20008001104 */
[----:B------:R-:W-:-:S04]  /*1bc0*/  ULEA.HI UR4, UR20, UR20, URZ, 0x1 ;  /* 0x0000001414047291 */ /* 0x000fc8000f8f08ff */
[----:B------:R-:W-:-:S04]  /*1bd0*/  USHF.L.U32 UR4, UR4, 0x6, URZ ;  /* 0x0000000604047899 */ /* 0x000fc800080006ff */
[----:B------:R-:W-:-:S04]  /*1be0*/  ULOP3.LUT UR35, UR4, 0xffffff80, URZ, 0xc0, !UPT ;  /* 0xffffff8004237892 */ /* 0x000fc8000f8ec0ff */
[----:B------:R-:W-:Y:S01]  /*1bf0*/  UIADD3 UR35, UPT, UPT, UR45, UR35, URZ ;  /* 0x000000232d237290 */ /* 0x000fe2000fffe0ff */
[----:B------:R-:W-:Y:S11]  /*1c00*/  BRA.U !UP0, `(.L_x_25) ;  /* 0x0000000108c87547 */ /* 0x000ff6000b800000 */
[----:B------:R-:W-:Y:S01]  /*1c10*/  UMOV UR16, UR43 ;  /* 0x0000002b00107c82 */ /* 0x000fe20008000000 */
[----:B------:R-:W-:Y:S01]  /*1c20*/  UMOV UR4, UR6 ;  /* 0x0000000600047c82 */ /* 0x000fe20008000000 */
[----:B------:R-:W-:-:S05]  /*1c30*/  UMOV UR34, URZ ;  /* 0x000000ff00227c82 */ /* 0x000fca0008000000 */
.L_x_31:
[----:B------:R-:W-:Y:S01]  /*1c40*/  ULEA UR33, UR4, UR13, 0x3 ;  /* 0x0000000d04217291 */ /* 0x000fe2000f8e18ff */
[----:B------:R-:W-:Y:S01]  /*1c50*/  @P3 MOV R2, 0x3000 ;  /* 0x0000300000023802 */ /* 0x000fe20000000f00 */
[----:B-1-34-:R-:W-:Y:S10]  /*1c60*/  @P0 BRA `(.L_x_26) ;  /* 0x00000000000c0947 */ /* 0x01aff40003800000 */
[----:B------:R-:W-:-:S04]  /*1c70*/  SHF.L.U32 R3, R12, 0x1f, RZ ;  /* 0x0000001f0c037819 */ /* 0x000fc800000006ff */
[----:B------:R-:W3:Y:S02]  /*1c80*/  SYNCS.PHASECHK.TRANS64.TRYWAIT P0, [UR33+0x28], R3 ;  /* 0x00002803ff0075a7 */ /* 0x000ee40008001121 */
[----:B---3--:R-:W-:Y:S05]  /*1c90*/  @!P0 BRA `(.L_x_27) ;  /* 0x0000006000288947 */ /* 0x008fea0003800000 */
.L_x_26:
[----:B------:R3:W-:Y:S01]  /*1ca0*/  @P3 SYNCS.ARRIVE.TRANS64 RZ, [UR33], R2 ;  /* 0x00000002ffff39a7 */ /* 0x0007e20008000021 */
[----:B------:R-:W-:Y:S02]  /*1cb0*/  ULOP3.LUT UR5, UR21, 0x2, URZ, 0xfc, !UPT ;  /* 0x0000000215057892 */ /* 0x000fe4000f8efcff */
[----:B------:R-:W-:Y:S02]  /*1cc0*/  UIADD3 UR16, UPT, UPT, UR16, 0x1, URZ ;  /* 0x0000000110107890 */ /* 0x000fe4000fffe0ff */
[----:B------:R-:W-:Y:S02]  /*1cd0*/  UISETP.NE.AND UP0, UPT, UR5, 0x2, UPT ;  /* 0x000000020500788c */ /* 0x000fe4000bf05270 */
[----:B------:R-:W-:-:S07]  /*1ce0*/  UISETP.NE.AND UP2, UPT, UR16, 0x1, UPT ;  /* 0x000000011000788c */ /* 0x000fce000bf45270 */
[----:B------:R-:W-:Y:S05]  /*1cf0*/  BRA.U UP0, `(.L_x_28) ;  /* 0x0000000100047547 */ /* 0x000fea000b800000 */
[----:B--2---:R-:W-:Y:S05]  /*1d00*/  BPT.TRAP 0x1 ;  /* 0x000000040000795c */ /* 0x004fea0000300000 */
.L_x_28:
[----:B------:R-:W-:Y:S04]  /*1d10*/  BSSY.RECONVERGENT B0, `(.L_x_29) ;  /* 0x0000003000007945 */ /* 0x000fe80003800200 */
[----:B------:R-:W-:Y:S05]  /*1d20*/  @!P2 BRA `(.L_x_30) ;  /* 0x000000000004a947 */ /* 0x000fea0003800000 */
[----:B--2---:R-:W-:Y:S05]  /*1d30*/  BPT.TRAP 0x1 ;  /* 0x000000040000795c */ /* 0x004fea0000300000 */
.L_x_30:
[----:B--2---:R-:W-:Y:S05]  /*1d40*/  BSYNC.RECONVERGENT B0 ;  /* 0x0000000000007941 */ /* 0x004fea0003800200 */
.L_x_29:
[----:B------:R-:W-:Y:S02]  /*1d50*/  UIADD3 UR5, UPT, UPT, UR4, 0x1, URZ ;  /* 0x0000000104057890 */ /* 0x000fe4000fffe0ff */
[----:B------:R-:W-:Y:S02]  /*1d60*/  USHF.L.U32 UR8, UR4, 0xb, URZ ;  /* 0x0000000b04087899 */ /* 0x000fe400080006ff */
[----:B------:R-:W-:Y:S02]  /*1d70*/  UISETP.NE.AND UP0, UPT, UR5, 0x5, UPT ;  /* 0x000000050500788c */ /* 0x000fe4000bf05270 */
[----:B------:R-:W-:Y:S02]  /*1d80*/  ULOP3.LUT UR32, UR8, UR28, URZ, 0xfc, !UPT ;  /* 0x0000001c08207292 */ /* 0x000fe4000f8efcff */
[----:B------:R-:W-:Y:S02]  /*1d90*/  USEL UR7, URZ, 0x1, UP0 ;  /* 0x00000001ff077887 */ /* 0x000fe40008000000 */
[----:B------:R-:W-:-:S02]  /*1da0*/  USEL UR6, UR5, URZ, UP0 ;  /* 0x000000ff05067287 */ /* 0x000fc40008000000 */
[----:B------:R-:W-:Y:S02]  /*1db0*/  UIADD3 UR14, UP1, UPT, UR26, 0x80, URZ ;  /* 0x000000801a0e7890 */ /* 0x000fe4000ff3e0ff */
[----:B------:R-:W-:Y:S01]  /*1dc0*/  ULEA UR5, UR6, UR13, 0x3 ;  /* 0x0000000d06057291 */ /* 0x000fe2000f8e18ff */
[----:B------:R-:W-:Y:S01]  /*1dd0*/  LOP3.LUT R12, R12, UR7, RZ, 0x3c, !PT ;  /* 0x000000070c0c7c12 */ /* 0x000fe2000f8e3cff */
[----:B------:R-:W-:Y:S02]  /*1de0*/  ULEA UR32, UR32, UR13, 0x1 ;  /* 0x0000000d20207291 */ /* 0x000fe4000f8e08ff */
[----:B------:R-:W-:Y:S01]  /*1df0*/  UIADD3 UR4, UP0, UPT, UR26, 0x180, URZ ;  /* 0x000001801a047890 */ /* 0x000fe2000ff1e0ff */
[----:B-1----:R-:W-:Y:S01]  /*1e00*/  SHF.L.U32 R0, R12, 0x1f, RZ ;  /* 0x0000001f0c007819 */ /* 0x002fe200000006ff */
[----:B------:R-:W-:Y:S02]  /*1e10*/  ULOP3.LUT UR33, UR33, 0xfefffff8, URZ, 0xc0, !UPT ;  /* 0xfefffff821217892 */ /* 0x000fe4000f8ec0ff */
[----:B------:R-:W-:Y:S01]  /*1e20*/  UIADD3.X UR15, UPT, UPT, URZ, UR27, URZ, UP1, !UPT ;  /* 0x0000001bff0f7290 */ /* 0x000fe20008ffe4ff */
[----:B------:R4:W1:Y:S01]  /*1e30*/  SYNCS.PHASECHK.TRANS64.TRYWAIT P0, [UR5+0x28], R0 ;  /* 0x00002800ff0075a7 */ /* 0x0008620008001105 */
[----:B------:R-:W-:-:S02]  /*1e40*/  UIADD3 UR32, UPT, UPT, UR32, 0x3300, URZ ;  /* 0x0000330020207890 */ /* 0x000fc4000fffe0ff */
[----:B------:R-:W-:Y:S02]  /*1e50*/  UPRMT UR7, URZ, 0x5410, UR24 ;  /* 0x00005410ff077896 */ /* 0x000fe40008000018 */
[----:B------:R-:W-:Y:S02]  /*1e60*/  UIADD3 UR8, UPT, UPT, UR13, 0x8300, UR8 ;  /* 0x000083000d087890 */ /* 0x000fe4000fffe008 */
[----:B------:R-:W-:Y:S01]  /*1e70*/  UIADD3.X UR5, UPT, UPT, URZ, UR27, URZ, UP0, !UPT ;  /* 0x0000001bff057290 */ /* 0x000fe200087fe4ff */
[----:B------:R-:W-:Y:S01]  /*1e80*/  UMOV UR18, 0x0 ;  /* 0x0000000000127882 */ /* 0x000fe20000000000 */
[----:B------:R-:W-:Y:S01]  /*1e90*/  UMOV UR19, 0x10000000 ;  /* 0x1000000000137882 */ /* 0x000fe20000000000 */
[----:B------:R-:W-:Y:S01]  /*1ea0*/  UMOV UR10, UR34 ;  /* 0x00000022000a7c82 */ /* 0x000fe20008000000 */
[----:B------:R-:W-:Y:S01]  /*1eb0*/  UMOV UR12, UR36 ;  /* 0x00000024000c7c82 */ /* 0x000fe20008000000 */
[----:B------:R-:W-:Y:S01]  /*1ec0*/  UMOV UR9, UR33 ;  /* 0x0000002100097c82 */ /* 0x000fe20008000000 */
[----:B------:R2:W-:Y:S03]  /*1ed0*/  UTMALDG.3D.MULTICAST.2CTA [UR32], [UR14], UR7, desc[UR18] ;  /* 0x000012200e0073b4 */ /* 0x0005e60008211807 */
[----:B------:R3:W-:Y:S01]  /*1ee0*/  UTMALDG.3D.2CTA [UR8], [UR4], desc[UR18] ;  /* 0x00001208040075b4 */ /* 0x0007e20008211000 */
[----:B--2---:R-:W-:Y:S01]  /*1ef0*/  UIADD3 UR34, UPT, UPT, UR34, 0x20, URZ ;  /* 0x0000002022227890 */ /* 0x004fe2000fffe0ff */
[----:B------:R-:W-:Y:S01]  /*1f00*/  UMOV UR7, UR29 ;  /* 0x0000001d00077c82 */ /* 0x000fe20008000000 */
[----:B---3--:R-:W-:Y:S01]  /*1f10*/  UMOV UR4, UR6 ;  /* 0x0000000600047c82 */ /* 0x008fe20008000000 */
[----:B------:R-:W-:Y:S09]  /*1f20*/  BRA.U UP2, `(.L_x_31) ;  /* 0xfffffffd02447547 */ /* 0x000ff2000b83ffff */
.L_x_25:
[----:B------:R-:W-:Y:S01]  /*1f30*/  ULEA UR4, UR6, UR13, 0x3 ;  /* 0x0000000d06047291 */ /* 0x000fe2000f8e18ff */
[----:B-1--4-:R-:W-:Y:S01]  /*1f40*/  SHF.L.U32 R0, R12, 0x1f, RZ ;  /* 0x0000001f0c007819 */ /* 0x012fe200000006ff */
[----:B------:R-:W-:Y:S01]  /*1f50*/  @!P1 SYNCS.ARRIVE.TRANS64.A1T0 RZ, [UR13+0x88], RZ ;  /* 0x000088ffffff99a7 */ /* 0x000fe2000810000d */
[----:B------:R-:W-:-:S06]  /*1f60*/  UISETP.GT.AND UP0, UPT, UR41, UR40, UPT ;  /* 0x000000282900728c */ /* 0x000fcc000bf04270 */
[----:B---3--:R1:W3:Y:S03]  /*1f70*/  SYNCS.PHASECHK.TRANS64.TRYWAIT P0, [UR4+0x28], R0 ;  /* 0x00002800ff0075a7 */ /* 0x0082e60008001104 */
[----:B------:R-:W-:Y:S05]  /*1f80*/  BRA.U !UP0, `(.L_x_32) ;  /* 0x0000000108c07547 */ /* 0x000fea000b800000 */
[----:B------:R-:W-:Y:S01]  /*1f90*/  UIADD3 UR25, UPT, UPT, UR44, UR7, URZ ;  /* 0x000000072c197290 */ /* 0x000fe2000fffe0ff */
[----:B------:R-:W-:-:S11]  /*1fa0*/  UMOV UR4, UR6 ;  /* 0x0000000600047c82 */ /* 0x000fd60008000000 */
.L_x_38:
[----:B------:R-:W-:Y:S01]  /*1fb0*/  ULEA UR17, UR4, UR13, 0x3 ;  /* 0x0000000d04117291 */ /* 0x000fe2000f8e18ff */
[----:B---3--:R-:W-:Y:S01]  /*1fc0*/  @P3 MOV R2, 0x3000 ;  /* 0x0000300000023802 */ /* 0x008fe20000000f00 */
[----:B-1-3--:R-:W-:Y:S10]  /*1fd0*/  @P0 BRA `(.L_x_33) ;  /* 0x00000000000c0947 */ /* 0x00aff40003800000 */
[----:B------:R-:W-:-:S04]  /*1fe0*/  SHF.L.U32 R3, R12, 0x1f, RZ ;  /* 0x0000001f0c037819 */ /* 0x000fc800000006ff */
[----:B------:R-:W3:Y:S02]  /*1ff0*/  SYNCS.PHASECHK.TRANS64.TRYWAIT P0, [UR17+0x28], R3 ;  /* 0x00002803ff0075a7 */ /* 0x000ee40008001111 */
[----:B---3--:R-:W-:Y:S05]  /*2000*/  @!P0 BRA `(.L_x_34) ;  /* 0x0000005c00648947 */ /* 0x008fea0003800000 */
.L_x_33:
[----:B------:R3:W-:Y:S01]  /*2010*/  @P3 SYNCS.ARRIVE.TRANS64 RZ, [UR17], R2 ;  /* 0x00000002ffff39a7 */ /* 0x0007e20008000011 */
[----:B------:R-:W-:-:S04]  /*2020*/  ULOP3.LUT UR5, UR21, 0x2, URZ, 0xfc, !UPT ;  /* 0x0000000215057892 */ /* 0x000fc8000f8efcff */
[----:B------:R-:W-:-:S09]  /*2030*/  UISETP.NE.AND UP0, UPT, UR5, 0x2, UPT ;  /* 0x000000020500788c */ /* 0x000fd2000bf05270 */
[----:B------:R-:W-:Y:S05]  /*2040*/  BRA.U UP0, `(.L_x_35) ;  /* 0x0000000100047547 */ /* 0x000fea000b800000 */
[----:B--2---:R-:W-:Y:S05]  /*2050*/  BPT.TRAP 0x1 ;  /* 0x000000040000795c */ /* 0x004fea0000300000 */
.L_x_35:
[----:B------:R-:W-:Y:S04]  /*2060*/  BSSY.RECONVERGENT B0, `(.L_x_36) ;  /* 0x0000003000007945 */ /* 0x000fe80003800200 */
[----:B------:R-:W-:Y:S05]  /*2070*/  @!P2 BRA `(.L_x_37) ;  /* 0x000000000004a947 */ /* 0x000fea0003800000 */
[----:B--2---:R-:W-:Y:S05]  /*2080*/  BPT.TRAP 0x1 ;  /* 0x000000040000795c */ /* 0x004fea0000300000 */
.L_x_37:
[----:B--2---:R-:W-:Y:S05]  /*2090*/  BSYNC.RECONVERGENT B0 ;  /* 0x0000000000007941 */ /* 0x004fea0003800200 */
.L_x_36:
[----:B------:R-:W-:Y:S02]  /*20a0*/  UIADD3 UR5, UPT, UPT, UR4, 0x1, URZ ;  /* 0x0000000104057890 */ /* 0x000fe4000fffe0ff */
[----:B------:R-:W-:Y:S02]  /*20b0*/  UIADD3 UR14, UP1, UPT, UR26, 0x80, URZ ;  /* 0x000000801a0e7890 */ /* 0x000fe4000ff3e0ff */
[----:B------:R-:W-:Y:S02]  /*20c0*/  UISETP.NE.AND UP0, UPT, UR5, 0x5, UPT ;  /* 0x000000050500788c */ /* 0x000fe4000bf05270 */
[----:B------:R-:W-:Y:S02]  /*20d0*/  ULEA UR16, UR4, UR30, 0xc ;  /* 0x0000001e04107291 */ /* 0x000fe4000f8e60ff */
[----:B------:R-:W-:Y:S02]  /*20e0*/  USEL UR8, URZ, 0x1, UP0 ;  /* 0x00000001ff087887 */ /* 0x000fe40008000000 */
[----:B------:R-:W-:-:S02]  /*20f0*/  USEL UR6, UR5, URZ, UP0 ;  /* 0x000000ff05067287 */ /* 0x000fc40008000000 */
[----:B------:R-:W-:Y:S02]  /*2100*/  UIADD3 UR22, UP0, UPT, UR26, 0x180, URZ ;  /* 0x000001801a167890 */ /* 0x000fe4000ff1e0ff */
[----:B------:R-:W-:Y:S01]  /*2110*/  LOP3.LUT R12, R12, UR8, RZ, 0x3c, !PT ;  /* 0x000000080c0c7c12 */ /* 0x000fe2000f8e3cff */
[----:B------:R-:W-:Y:S02]  /*2120*/  ULEA UR8, UR4, UR13, 0xb ;  /* 0x0000000d04087291 */ /* 0x000fe4000f8e58ff */
[----:B------:R-:W-:Y:S01]  /*2130*/  ULEA UR5, UR6, UR13, 0x3 ;  /* 0x0000000d06057291 */ /* 0x000fe2000f8e18ff */
[----:B-1----:R-:W-:Y:S01]  /*2140*/  SHF.L.U32 R0, R12, 0x1f, RZ ;  /* 0x0000001f0c007819 */ /* 0x002fe200000006ff */
[----:B------:R-:W-:Y:S02]  /*2150*/  USHF.L.U32 UR18, UR7, 0x5, URZ ;  /* 0x0000000507127899 */ /* 0x000fe400080006ff */
[----:B------:R-:W-:Y:S02]  /*2160*/  ULOP3.LUT UR17, UR17, 0xfefffff8, URZ, 0xc0, !UPT ;  /* 0xfefffff811117892 */ /* 0x000fe4000f8ec0ff */
[----:B------:R-:W-:-:S02]  /*2170*/  UIADD3.X UR15, UPT, UPT, URZ, UR27, URZ, UP1, !UPT ;  /* 0x0000001bff0f7290 */ /* 0x000fc40008ffe4ff */
[----:B------:R-:W-:Y:S01]  /*2180*/  UPRMT UR4, URZ, 0x5410, UR24 ;  /* 0x00005410ff047896 */ /* 0x000fe20008000018 */
[----:B------:R4:W1:Y:S01]  /*2190*/  SYNCS.PHASECHK.TRANS64.TRYWAIT P0, [UR5+0x28], R0 ;  /* 0x00002800ff0075a7 */ /* 0x0008620008001105 */
[----:B------:R-:W-:Y:S02]  /*21a0*/  UIADD3 UR8, UPT, UPT, UR8, 0x8300, URZ ;  /* 0x0000830008087890 */ /* 0x000fe4000fffe0ff */
[----:B------:R-:W-:Y:S01]  /*21b0*/  UIADD3.X UR23, UPT, UPT, URZ, UR27, URZ, UP0, !UPT ;  /* 0x0000001bff177290 */ /* 0x000fe200087fe4ff */
[----:B------:R-:W-:Y:S01]  /*21c0*/  UMOV UR32, 0x0 ;  /* 0x0000000000207882 */ /* 0x000fe20000000000 */
[----:B------:R-:W-:Y:S01]  /*21d0*/  UMOV UR33, 0x10000000 ;  /* 0x1000000000217882 */ /* 0x000fe20000000000 */
[----:B------:R-:W-:Y:S01]  /*21e0*/  UMOV UR19, UR35 ;  /* 0x0000002300137c82 */ /* 0x000fe20008000000 */
[----:B------:R-:W-:Y:S01]  /*21f0*/  UMOV UR20, UR36 ;  /* 0x0000002400147c82 */ /* 0x000fe20008000000 */
[----:B------:R-:W-:Y:S01]  /*2200*/  UMOV UR12, UR36 ;  /* 0x00000024000c7c82 */ /* 0x000fe20008000000 */
[----:B------:R-:W-:Y:S01]  /*2210*/  UMOV UR9, UR17 ;  /* 0x0000001100097c82 */ /* 0x000fe20008000000 */
[----:B------:R-:W-:Y:S01]  /*2220*/  UMOV UR10, UR18 ;  /* 0x00000012000a7c82 */ /* 0x000fe20008000000 */
[----:B------:R2:W-:Y:S01]  /*2230*/  UTMALDG.3D.MULTICAST.2CTA [UR16], [UR14], UR4, desc[UR32] ;  /* 0x000020100e0073b4 */ /* 0x0005e20008211804 */
[----:B------:R-:W-:-:S04]  /*2240*/  UIADD3 UR7, UPT, UPT, UR7, 0x1, URZ ;  /* 0x0000000107077890 */ /* 0x000fc8000fffe0ff */
[----:B------:R-:W-:Y:S01]  /*2250*/  UISETP.NE.AND UP0, UPT, UR7, UR25, UPT ;  /* 0x000000190700728c */ /* 0x000fe2000bf05270 */
[----:B------:R4:W-:Y:S01]  /*2260*/  UTMALDG.3D.2CTA [UR8], [UR22], desc[UR32] ;  /* 0x00002008160075b4 */ /* 0x0009e20008211000 */
[----:B--2---:R-:W-:-:S07]  /*2270*/  UMOV UR4, UR6 ;  /* 0x0000000600047c82 */ /* 0x004fce0008000000 */
[----:B----4-:R-:W-:Y:S05]  /*2280*/  BRA.U UP0, `(.L_x_38) ;  /* 0xfffffffd00487547 */ /* 0x010fea000b83ffff */
.L_x_32:
[C---:B------:R-:W-:Y:S01]  /*2290*/  LEA R3, R11.reuse, UR13, 0x3 ;  /* 0x0000000d0b037c11 */ /* 0x040fe2000f8e18ff */
[----:B------:R-:W-:Y:S01]  /*22a0*/  NOP ;  /* 0x0000000000007918 */ /* 0x000fe20000000000 */
[----:B-1----:R-:W-:Y:S02]  /*22b0*/  SHF.L.U32 R0, R10, 0x1f, RZ ;  /* 0x0000001f0a007819 */ /* 0x002fe400000006ff */
[----:B------:R-:W-:Y:S02]  /*22c0*/  LEA R4, R11, UR13, 0x4 ;  /* 0x0000000d0b047c11 */ /* 0x000fe4000f8e20ff */
[----:B---3--:R-:W1:Y:S02]  /*22d0*/  SYNCS.PHASECHK.TRANS64.TRYWAIT P0, [R3+URZ+0x90], R0 ;  /* 0x00009000030075a7 */ /* 0x008e6400080011ff */
[----:B-1----:R-:W-:Y:S05]  /*22e0*/  @!P0 BRA `(.L_x_39) ;  /* 0x0000005800c48947 */ /* 0x002fea0003800000 */
.L_x_137:
[----:B------:R-:W3:Y:S01]  /*22f0*/  LDS.128 R4, [R4+0x120] ;  /* 0x0001200004047984 */ /* 0x000ee20000000c00 */
[----:B------:R-:W-:Y:S01]  /*2300*/  UISETP.GE.AND UP0, UPT, UR42, 0x1, UPT ;  /* 0x000000012a00788c */ /* 0x000fe2000bf06270 */
[----:B------:R-:W-:Y:S01]  /*2310*/  @!PT LDS RZ, [RZ] ;  /* 0x00000000fffff984 */ /* 0x000fe20000000800 */
[----:B------:R-:W-:Y:S01]  /*2320*/  @!PT LDS RZ, [RZ] ;  /* 0x00000000fffff984 */ /* 0x000fe20000000800 */
[----:B------:R-:W-:Y:S01]  /*2330*/  @!PT LDS RZ, [RZ] ;  /* 0x00000000fffff984 */ /* 0x000fe20000000800 */
[----:B------:R-:W-:Y:S01]  /*2340*/  @!PT LDS RZ, [RZ] ;  /* 0x00000000fffff984 */ /* 0x000fe20000000800 */
[----:B------:R4:W-:Y:S06]  /*2350*/  MEMBAR.ALL.CTA ;  /* 0x0000000000007992 */ /* 0x0009ec0000008000 */
[----:B----4-:R-:W4:Y:S01]  /*2360*/  FENCE.VIEW.ASYNC.S ;  /* 0x00000000000073c6 */ /* 0x010f220000000000 */
[----:B---3--:R-:W-:-:S13]  /*2370*/  LOP3.LUT P0, RZ, R6, 0x1, RZ, 0xc0, !PT ;  /* 0x0000000106ff7812 */ /* 0x008fda000780c0ff */
[----:B----4-:R-:W-:Y:S01]  /*2380*/  VOTEU.ANY UP1, P0 ;  /* 0x0000000000ff7886 */ /* 0x010fe20000020100 */
[----:B------:R-:W-:-:S13]  /*2390*/  PLOP3.LUT P0, PT, PT, PT, UP1, 0x80, 0x8 ;  /* 0x000000000008781c */ /* 0x000fda0003f0f018 */
[----:B-1----:R-:W-:Y:S02]  /*23a0*/  @P0 LOP3.LUT R0, R5, 0xffff, RZ, 0xc0, !PT ;  /* 0x0000ffff05000812 */ /* 0x002fe400078ec0ff */
[----:B------:R-:W-:Y:S02]  /*23b0*/  @P0 MOV R2, R4 ;  /* 0x0000000400020202 */ /* 0x000fe40000000f00 */
[----:B------:R-:W-:Y:S01]  /*23c0*/  @P0 R2UR UR5, R0 ;  /* 0x00000000000502ca */ /* 0x000fe200000e0000 */
[----:B------:R-:W-:Y:S01]  /*23d0*/  VIADD R0, R3, 0xa0 ;  /* 0x000000a003007836 */ /* 0x000fe20000000000 */
[----:B------:R-:W-:Y:S02]  /*23e0*/  @P0 SHF.R.U32.HI R4, RZ, 0x10, R5 ;  /* 0x00000010ff040819 */ /* 0x000fe40000011605 */
[----:B------:R-:W-:Y:S02]  /*23f0*/  @P0 R2UR UR7, R2 ;  /* 0x00000000020702ca */ /* 0x000fe400000e0000 */
[----:B------:R-:W-:-:S02]  /*2400*/  PRMT R0, RZ, 0x654, R0 ;  /* 0x00000654ff007816 */ /* 0x000fc40000000000 */
[----:B------:R-:W-:Y:S02]  /*2410*/  @P0 R2UR UR4, R4 ;  /* 0x00000000040402ca */ /* 0x000fe400000e0000 */
[----:B------:R1:W-:Y:S03]  /*2420*/  SYNCS.ARRIVE.TRANS64.RED.A1T0 RZ, [R0+URZ], RZ ;  /* 0x000000ff00ff79a7 */ /* 0x0003e600081004ff */
[----:B------:R-:W-:-:S04]  /*2430*/  @UP1 UMOV UR31, UR5 ;  /* 0x00000005001f1c82 */ /* 0x000fc80008000000 */
[----:B------:R-:W-:-:S04]  /*2440*/  @UP1 UMOV UR37, UR7 ;  /* 0x0000000700251c82 */ /* 0x000fc80008000000 */
[----:B------:R-:W-:Y:S01]  /*2450*/  @UP1 UMOV UR36, UR4 ;  /* 0x0000000400241c82 */ /* 0x000fe20008000000 */
[----:B------:R-:W-:Y:S05]  /*2460*/  BRA.U !UP0, `(.L_x_40) ;  /* 0x0000000108d47547 */ /* 0x000fea000b800000 */
[----:B------:R-:W2:Y:S01]  /*2470*/  LDCU.128 UR16, c[0x0][0xb10] ;  /* 0x00016200ff1077ac */ /* 0x000ea20008000c00 */
[----:B------:R-:W3:Y:S01]  /*2480*/  LDCU UR12, c[0x0][0xb20] ;  /* 0x00016400ff0c77ac */ /* 0x000ee20008000800 */
[----:B------:R-:W4:Y:S01]  /*2490*/  LDCU UR20, c[0x0][0xb0c] ;  /* 0x00016180ff1477ac */ /* 0x000f220008000800 */
[----:B------:R-:W1:Y:S01]  /*24a0*/  LDCU.64 UR8, c[0x0][0xb28] ;  /* 0x00016500ff0877ac */ /* 0x000e620008000a00 */
[----:B------:R-:W-:Y:S02]  /*24b0*/  UISETP.NE.AND UP3, UPT, UR42, 0x1, UPT ;  /* 0x000000012a00788c */ /* 0x000fe4000bf65270 */
[----:B--2---:R-:W-:Y:S02]  /*24c0*/  UIMAD.WIDE.U32 UR10, UR38, UR19, URZ ;  /* 0x00000013260a72a5 */ /* 0x004fe4000f8e00ff */
[----:B------:R-:W-:Y:S02]  /*24d0*/  UIMAD.WIDE.U32 UR4, UR39, UR16, URZ ;  /* 0x00000010270472a5 */ /* 0x000fe4000f8e00ff */
[----:B------:R-:W-:-:S02]  /*24e0*/  UISETP.NE.AND UP0, UPT, UR18, 0x1, UPT ;  /* 0x000000011200788c */ /* 0x000fc4000bf05270 */
[----:B------:R-:W-:Y:S01]  /*24f0*/  UIMAD.WIDE.U32 UR22, UR31, UR19, URZ ;  /* 0x000000131f1672a5 */ /* 0x000fe2000f8e00ff */
[----:B------:R-:W-:Y:S02]  /*2500*/  UMOV UR10, UR11 ;  /* 0x0000000b000a7c82 */ /* 0x000fe40008000000 */
[----:B------:R-:W-:Y:S01]  /*2510*/  UMOV UR4, UR5 ;  /* 0x0000000500047c82 */ /* 0x000fe20008000000 */
[----:B---3--:R-:W-:Y:S02]  /*2520*/  USHF.R.U32.HI UR10, URZ, UR12, UR10 ;  /* 0x0000000cff0a7299 */ /* 0x008fe4000801160a */
[----:B----4-:R-:W-:Y:S02]  /*2530*/  UISETP.NE.AND UP2, UPT, UR20, 0x1, UPT ;  /* 0x000000011400788c */ /* 0x010fe4000bf45270 */
[----:B------:R-:W-:Y:S02]  /*2540*/  USHF.R.U32.HI UR4, URZ, UR17, UR4 ;  /* 0x00000011ff047299 */ /* 0x000fe40008011604 */
[----:B------:R-:W-:-:S02]  /*2550*/  USEL UR5, UR38, UR10, !UP0 ;  /* 0x0000000a26057287 */ /* 0x000fc4000c000000 */
[----:B------:R-:W-:Y:S02]  /*2560*/  USEL UR7, UR39, UR4, !UP2 ;  /* 0x0000000427077287 */ /* 0x000fe4000d000000 */
[----:B-1----:R-:W-:Y:S01]  /*2570*/  UIMAD.WIDE.U32 UR10, UR5, UR8, URZ ;  /* 0x00000008050a72a5 */ /* 0x002fe2000f8e00ff */
[----:B------:R-:W-:Y:S01]  /*2580*/  UMOV UR4, UR23 ;  /* 0x0000001700047c82 */ /* 0x000fe20008000000 */
[----:B------:R-:W-:Y:S02]  /*2590*/  UIMAD.WIDE.U32 UR14, UR37, UR16, URZ ;  /* 0x00000010250e72a5 */ /* 0x000fe4000f8e00ff */
[----:B------:R-:W-:-:S03]  /*25a0*/  UIMAD.WIDE.U32 UR22, UR7, UR8, URZ ;  /* 0x00000008071672a5 */ /* 0x000fc6000f8e00ff */
[----:B------:R-:W-:Y:S01]  /*25b0*/  UMOV UR10, UR11 ;  /* 0x0000000b000a7c82 */ /* 0x000fe20008000000 */
[----:B------:R-:W-:Y:S02]  /*25c0*/  USHF.R.U32.HI UR4, URZ, UR12, UR4 ;  /* 0x0000000cff047299 */ /* 0x000fe40008011604 */
[----:B------:R-:W-:Y:S01]  /*25d0*/  @UP3 USHF.R.U32.HI UR5, URZ, UR9, UR10 ;  /* 0x00000009ff053299 */ /* 0x000fe2000801160a */
[----:B------:R-:W-:Y:S01]  /*25e0*/  UMOV UR14, UR15 ;  /* 0x0000000f000e7c82 */ /* 0x000fe20008000000 */
[----:B------:R-:W-:Y:S01]  /*25f0*/  UMOV UR22, UR23 ;  /* 0x0000001700167c82 */ /* 0x000fe20008000000 */
[----:B------:R-:W-:Y:S02]  /*2600*/  USHF.R.U32.HI UR17, URZ, UR17, UR14 ;  /* 0x00000011ff117299 */ /* 0x000fe4000801160e */
[----:B------:R-:W-:Y:S02]  /*2610*/  USEL UR4, UR31, UR4, !UP0 ;  /* 0x000000041f047287 */ /* 0x000fe4000c000000 */
[----:B------:R-:W-:-:S02]  /*2620*/  @UP3 USHF.R.U32.HI UR7, URZ, UR9, UR22 ;  /* 0x00000009ff073299 */ /* 0x000fc40008011616 */
[----:B------:R-:W-:Y:S02]  /*2630*/  UIMAD UR10, UR42, UR5, URZ ;  /* 0x000000052a0a72a4 */ /* 0x000fe4000f8e02ff */
[----:B------:R-:W-:Y:S02]  /*2640*/  USEL UR5, UR37, UR17, !UP2 ;  /* 0x0000001125057287 */ /* 0x000fe4000d000000 */
[----:B------:R-:W-:Y:S02]  /*2650*/  UIMAD UR12, UR42, UR7, URZ ;  /* 0x000000072a0c72a4 */ /* 0x000fe4000f8e02ff */
[----:B------:R-:W-:Y:S02]  /*2660*/  UISETP.GE.AND UP0, UPT, UR4, UR10, UPT ;  /* 0x0000000a0400728c */ /* 0x000fe4000bf06270 */
[----:B------:R-:W-:Y:S02]  /*2670*/  UIMAD.WIDE.U32 UR10, UR4, UR8, URZ ;  /* 0x00000008040a72a5 */ /* 0x000fe4000f8e00ff */
[----:B------:R-:W-:-:S02]  /*2680*/  UISETP.GE.OR UP0, UPT, UR5, UR12, UP0 ;  /* 0x0000000c0500728c */ /* 0x000fc40008706670 */
[----:B------:R-:W-:Y:S02]  /*2690*/  UIMAD.WIDE.U32 UR14, UR5, UR8, URZ ;  /* 0x00000008050e72a5 */ /* 0x000fe4000f8e00ff */
[----:B------:R-:W-:Y:S01]  /*26a0*/  UIADD3 UR12, UPT, UPT, -UR5, URZ, URZ ;  /* 0x000000ff050c7290 */ /* 0x000fe2000fffe1ff */
[----:B------:R-:W-:Y:S01]  /*26b0*/  UMOV UR10, UR11 ;  /* 0x0000000b000a7c82 */ /* 0x000fe20008000000 */
[----:B------:R-:W-:Y:S02]  /*26c0*/  UIADD3 UR11, UPT, UPT, -UR4, URZ, URZ ;  /* 0x000000ff040b7290 */ /* 0x000fe4000fffe1ff */
[----:B------:R-:W-:-:S03]  /*26d0*/  USHF.R.U32.HI UR10, URZ, UR9, UR10 ;  /* 0x00000009ff0a7299 */ /* 0x000fc6000801160a */
[----:B------:R-:W-:Y:S01]  /*26e0*/  @!UP0 UMOV UR8, UR15 ;  /* 0x0000000f00088c82 */ /* 0x000fe20008000000 */
[----:B------:R-:W-:Y:S02]  /*26f0*/  UIMAD UR11, UR18, UR11, UR31 ;  /* 0x0000000b120b72a4 */ /* 0x000fe4000f8e021f */
[----:B------:R-:W-:Y:S02]  /*2700*/  USEL UR10, UR4, UR10, !UP3 ;  /* 0x0000000a040a7287 */ /* 0x000fe4000d800000 */
[----:B------:R-:W-:Y:S02]  /*2710*/  @!UP0 USHF.R.U32.HI UR8, URZ, UR9, UR8 ;  /* 0x00000009ff088299 */ /* 0x000fe40008011608 */
[----:B------:R-:W-:Y:S02]  /*2720*/  UIADD3 UR9, UPT, UPT, -UR10, URZ, URZ ;  /* 0x000000ff0a097290 */ /* 0x000fe4000fffe1ff */
[----:B------:R-:W-:Y:S02]  /*2730*/  @!UP0 USEL UR8, UR5, UR8, !UP3 ;  /* 0x0000000805088287 */ /* 0x000fe4000d800000 */
[----:B------:R-:W-:-:S02]  /*2740*/  UIMAD UR9, UR42, UR9, UR4 ;  /* 0x000000092a0972a4 */ /* 0x000fc4000f8e0204 */
[----:B------:R-:W-:Y:S02]  /*2750*/  @!UP0 UIADD3 UR10, UPT, UPT, UR10, -UR8, URZ ;  /* 0x800000080a0a8290 */ /* 0x000fe4000fffe0ff */
[----:B------:R-:W-:Y:S02]  /*2760*/  @!UP0 UIMAD UR8, UR9, UR7, UR8 ;  /* 0x00000007090882a4 */ /* 0x000fe4000f8e0208 */
[----:B------:R-:W-:Y:S02]  /*2770*/  @!UP0 UIMAD UR4, UR42, UR10, UR5 ;  /* 0x0000000a2a0482a4 */ /* 0x000fe4000f8e0205 */
[----:B------:R-:W-:Y:S02]  /*2780*/  UIMAD UR7, UR20, UR12, UR37 ;  /* 0x0000000c140772a4 */ /* 0x000fe4000f8e0225 */
[----:B------:R-:W-:Y:S01]  /*2790*/  UIMAD UR31, UR4, UR18, UR11 ;  /* 0x00000012041f72a4 */ /* 0x000fe2000f8e020b */
[----:B------:R-:W-:Y:S02]  /*27a0*/  @!UP0 UMOV UR5, UR8 ;  /* 0x0000000800058c82 */ /* 0x000fe40008000000 */
[----:B------:R-:W-:-:S12]  /*27b0*/  UIMAD UR37, UR5, UR20, UR7 ;  /* 0x00000014052572a4 */ /* 0x000fd8000f8e0207 */
.L_x_40:
[----:B------:R-:W3:Y:S02]  /*27c0*/  LDCU UR4, c[0x0][0xb30] ;  /* 0x00016600ff0477ac */ /* 0x000ee40008000800 */
[----:B---3--:R-:W-:-:S09]  /*27d0*/  UISETP.NE.AND UP0, UPT, UR4, 0x1, UPT ;  /* 0x000000010400788c */ /* 0x008fd2000bf05270 */
[----:B------:R-:W-:Y:S05]  /*27e0*/  BRA.U UP0, `(.L_x_41) ;  /* 0x0000000100447547 */ /* 0x000fea000b800000 */
[----:B------:R-:W3:Y:S01]  /*27f0*/  LDCU.128 UR16, c[0x0][0xb10] ;  /* 0x00016200ff1077ac */ /* 0x000ee20008000c00 */
[----:B------:R-:W4:Y:S01]  /*2800*/  LDCU UR10, c[0x0][0xb0c] ;  /* 0x00016180ff0a77ac */ /* 0x000f220008000800 */
[----:B------:R-:W1:Y:S01]  /*2810*/  LDCU UR7, c[0x0][0xb20] ;  /* 0x00016400ff0777ac */ /* 0x000e620008000800 */
[----:B---3--:R-:W-:Y:S02]  /*2820*/  UIMAD.WIDE.U32 UR8, UR37, UR16, URZ ;  /* 0x00000010250872a5 */ /* 0x008fe4000f8e00ff */
[----:B------:R-:W-:Y:S02]  /*2830*/  UIMAD.WIDE.U32 UR4, UR31, UR19, URZ ;  /* 0x000000131f0472a5 */ /* 0x000fe4000f8e00ff */
[----:B----4-:R-:W-:Y:S02]  /*2840*/  UISETP.NE.AND UP2, UPT, UR10, 0x1, UPT ;  /* 0x000000010a00788c */ /* 0x010fe4000bf45270 */
[----:B------:R-:W-:Y:S01]  /*2850*/  UISETP.NE.AND UP0, UPT, UR18, 0x1, UPT ;  /* 0x000000011200788c */ /* 0x000fe2000bf05270 */
[----:B------:R-:W-:-:S02]  /*2860*/  UMOV UR8, UR9 ;  /* 0x0000000900087c82 */ /* 0x000fc40008000000 */
[----:B------:R-:W-:Y:S01]  /*2870*/  UMOV UR4, UR5 ;  /* 0x0000000500047c82 */ /* 0x000fe20008000000 */
[----:B------:R-:W-:Y:S02]  /*2880*/  USHF.R.U32.HI UR17, URZ, UR17, UR8 ;  /* 0x00000011ff117299 */ /* 0x000fe40008011608 */
[----:B-1----:R-:W-:Y:S02]  /*2890*/  USHF.R.U32.HI UR4, URZ, UR7, UR4 ;  /* 0x00000007ff047299 */ /* 0x002fe40008011604 */
[----:B------:R-:W-:Y:S02]  /*28a0*/  USEL UR5, UR37, UR17, !UP2 ;  /* 0x0000001125057287 */ /* 0x000fe4000d000000 */
[----:B------:R-:W-:-:S04]  /*28b0*/  USEL UR4, UR31, UR4, !UP0 ;  /* 0x000000041f047287 */ /* 0x000fc8000c000000 */
[----:B------:R-:W-:Y:S02]  /*28c0*/  UIADD3 UR7, UPT, UPT, UR5, -UR4, URZ ;  /* 0x8000000405077290 */ /* 0x000fe4000fffe0ff */
[----:B------:R-:W-:Y:S02]  /*28d0*/  UIADD3 UR4, UPT, UPT, -UR5, UR4, URZ ;  /* 0x0000000405047290 */ /* 0x000fe4000fffe1ff */
[----:B------:R-:W-:Y:S02]  /*28e0*/  UIMAD UR31, UR7, UR18, UR31 ;  /* 0x00000012071f72a4 */ /* 0x000fe4000f8e021f */
[----:B------:R-:W-:-:S12]  /*28f0*/  UIMAD UR37, UR4, UR10, UR37 ;  /* 0x0000000a042572a4 */ /* 0x000fd8000f8e0225 */
.L_x_41:
[----:B------:R-:W-:Y:S01]  /*2900*/  VIADD R11, R11, 0x1 ;  /* 0x000000010b0b7836 */ /* 0x000fe20000000000 */
[----:B------:R-:W-:Y:S02]  /*2910*/  R2UR UR5, R51 ;  /* 0x00000000330572ca */ /* 0x000fe400000e0000 */
[----:B------:R-:W-:Y:S02]  /*2920*/  R2UR UR4, R50 ;  /* 0x00000000320472ca */ /* 0x000fe400000e0000 */
[C---:B------:R-:W-:Y:S02]  /*2930*/  ISETP.NE.AND P0, PT, R11.reuse, 0x2, PT ;  /* 0x000000020b00780c */ /* 0x040fe40003f05270 */
[----:B------:R-:W-:Y:S02]  /*2940*/  PLOP3.LUT P1, PT, PT, PT, PT, 0x80, 0x8 ;  /* 0x000000000008781c */ /* 0x000fe40003f2f070 */
[----:B-1----:R-:W-:Y:S02]  /*2950*/  SEL R0, RZ, 0x1, P0 ;  /* 0x00000001ff007807 */ /* 0x002fe40000000000 */
[----:B------:R-:W-:-:S02]  /*2960*/  SEL R11, R11, RZ, P0 ;  /* 0x000000ff0b0b7207 */ /* 0x000fc40000000000 */
[----:B------:R-:W-:Y:S01]  /*2970*/  LOP3.LUT R10, R10, R0, RZ, 0x3c, !PT ;  /* 0x000000000a0a7212 */ /* 0x000fe200078e3cff */
[----:B------:R-:W-:Y:S02]  /*2980*/  UIADD3 UR20, UPT, UPT, UR37, UR5, URZ ;  /* 0x0000000525147290 */ /* 0x000fe4000fffe0ff */
[----:B------:R-:W-:Y:S01]  /*2990*/  UIADD3 UR25, UPT, UPT, UR31, UR4, URZ ;  /* 0x000000041f197290 */ /* 0x000fe2000fffe0ff */
[----:B------:R-:W-:Y:S11]  /*29a0*/  BRA.U UP1, `(.L_x_42) ;  /* 0xfffffff101387547 */ /* 0x000ff6000b83ffff */
[----:B------:R-:W-:Y:S01]  /*29b0*/  UIADD3 UR13, UPT, UPT, UR13, 0x28, URZ ;  /* 0x000000280d0d7890 */ /* 0x000fe2000fffe0ff */
[----:B------:R-:W-:-:S03]  /*29c0*/  SHF.L.U32 R2, R12, 0x1f, RZ ;  /* 0x0000001f0c027819 */ /* 0x000fc600000006ff */
[----:B------:R-:W-:-:S09]  /*29d0*/  ULEA UR4, UR6, UR13, 0x3 ;  /* 0x0000000d06047291 */ /* 0x000fd2000f8e18ff */
[----:B------:R-:W1:Y:S02]  /*29e0*/  SYNCS.PHASECHK.TRANS64.TRYWAIT P0, [UR4], R2 ;  /* 0x00000002ff0075a7 */ /* 0x000e640008001104 */
[----:B-1----:R-:W-:Y:S05]  /*29f0*/  @!P0 BRA `(.L_x_43) ;  /* 0x0000005400148947 */ /* 0x002fea0003800000 */
.L_x_139:
[----:B------:R-:W-:-:S04]  /*2a00*/  UIADD3 UR4, UPT, UPT, UR6, 0x1, URZ ;  /* 0x0000000106047890 */ /* 0x000fc8000fffe0ff */
[----:B------:R-:W-:-:S04]  /*2a10*/  UISETP.NE.AND UP0, UPT, UR4, 0x5, UPT ;  /* 0x000000050400788c */ /* 0x000fc8000bf05270 */
[----:B------:R-:W-:Y:S02]  /*2a20*/  USEL UR6, URZ, 0x1, UP0 ;  /* 0x00000001ff067887 */ /* 0x000fe40008000000 */
[----:B------:R-:W-:-:S04]  /*2a30*/  USEL UR4, UR4, URZ, UP0 ;  /* 0x000000ff04047287 */ /* 0x000fc80008000000 */
[----:B------:R-:W-:Y:S01]  /*2a40*/  ULEA UR5, UR4, UR13, 0x3 ;  /* 0x0000000d04057291 */ /* 0x000fe2000f8e18ff */
[----:B-1----:R-:W-:-:S04]  /*2a50*/  LOP3.LUT R2, R12, UR6, RZ, 0x3c, !PT ;  /* 0x000000060c027c12 */ /* 0x002fc8000f8e3cff */
[----:B------:R-:W-:-:S04]  /*2a60*/  SHF.L.U32 R3, R2, 0x1f, RZ ;  /* 0x0000001f02037819 */ /* 0x000fc800000006ff */
[----:B------:R-:W1:Y:S02]  /*2a70*/  SYNCS.PHASECHK.TRANS64.TRYWAIT P0, [UR5], R3 ;  /* 0x00000003ff0075a7 */ /* 0x000e640008001105 */
[----:B-1----:R-:W-:Y:S05]  /*2a80*/  @!P0 BRA `(.L_x_44) ;  /* 0x0000005400088947 */ /* 0x002fea0003800000 */
.L_x_141:
[----:B------:R-:W-:-:S04]  /*2a90*/  UIADD3 UR4, UPT, UPT, UR4, 0x1, URZ ;  /* 0x0000000104047890 */ /* 0x000fc8000fffe0ff */
[----:B------:R-:W-:-:S04]  /*2aa0*/  UISETP.NE.AND UP0, UPT, UR4, 0x5, UPT ;  /* 0x000000050400788c */ /* 0x000fc8000bf05270 */
[----:B------:R-:W-:Y:S02]  /*2ab0*/  USEL UR6, URZ, 0x1, UP0 ;  /* 0x00000001ff067887 */ /* 0x000fe40008000000 */
[----:B------:R-:W-:-:S04]  /*2ac0*/  USEL UR4, UR4, URZ, UP0 ;  /* 0x000000ff04047287 */ /* 0x000fc80008000000 */
[----:B------:R-:W-:Y:S01]  /*2ad0*/  ULEA UR5, UR4, UR13, 0x3 ;  /* 0x0000000d04057291 */ /* 0x000fe2000f8e18ff */
[----:B------:R-:W-:-:S04]  /*2ae0*/  LOP3.LUT R2, R2, UR6, RZ, 0x3c, !PT ;  /* 0x0000000602027c12 */ /* 0x000fc8000f8e3cff */
[----:B-1----:R-:W-:-:S04]  /*2af0*/  SHF.L.U32 R3, R2, 0x1f, RZ ;  /* 0x0000001f02037819 */ /* 0x002fc800000006ff */
[----:B------:R-:W1:Y:S02]  /*2b00*/  SYNCS.PHASECHK.TRANS64.TRYWAIT P0, [UR5], R3 ;  /* 0x00000003ff0075a7 */ /* 0x000e640008001105 */
[----:B-1----:R-:W-:Y:S05]  /*2b10*/  @!P0 BRA `(.L_x_45) ;  /* 0x0000005000fc8947 */ /* 0x002fea0003800000 */
.L_x_143:
        /* <DEDUP_REMOVED lines=9> */
.L_x_145:
[----:B------:R-:W-:-:S04]  /*2bb0*/  UIADD3 UR4, UPT, UPT, UR4, 0x1, URZ ;  /* 0x0000000104047890 */ /* 0x000fc8000fffe0ff */
[----:B------:R-:W-:-:S04]  /*2bc0*/  UISETP.NE.AND UP0, UPT, UR4, 0x5, UPT ;  /* 0x000000050400788c */ /* 0x000fc8000bf05270 */
[----:B------:R-:W-:Y:S02]  /*2bd0*/  USEL UR5, URZ, 0x1, UP0 ;  /* 0x00000001ff057887 */ /* 0x000fe40008000000 */
[----:B------:R-:W-:-:S04]  /*2be0*/  USEL UR4, UR4, URZ, UP0 ;  /* 0x000000ff04047287 */ /* 0x000fc80008000000 */
[----:B------:R-:W-:Y:S01]  /*2bf0*/  ULEA UR4, UR4, UR13, 0x3 ;  /* 0x0000000d04047291 */ /* 0x000fe2000f8e18ff */
[----:B------:R-:W-:-:S04]  /*2c00*/  LOP3.LUT R2, R2, UR5, RZ, 0x3c, !PT ;  /* 0x0000000502027c12 */ /* 0x000fc8000f8e3cff */
[----:B------:R-:W-:Y:S01]  /*2c10*/  SHF.L.U32 R2, R2, 0x1f, RZ ;  /* 0x0000001f02027819 */ /* 0x000fe200000006ff */
[----:B-1----:R-:W-:-:S07]  /*2c20*/  IMAD.U32 R0, RZ, RZ, UR4 ;  /* 0x00000004ff007e24 */ /* 0x002fce000f8e00ff */
.L_x_47:
[----:B-1----:R1:W3:Y:S02]  /*2c30*/  SYNCS.PHASECHK.TRANS64.TRYWAIT P0, [R0+URZ], R2 ;  /* 0x00000002000075a7 */ /* 0x0022e400080011ff */
[----:B---3--:R-:W-:Y:S05]  /*2c40*/  @!P0 NANOSLEEP.SYNCS 0x989680 ;  /* 0x009896800000895d */ /* 0x008fea0003900000 */
[----:B------:R-:W3:Y:S02]  /*2c50*/  @!P0 SYNCS.PHASECHK.TRANS64 P0, [R0+URZ], R2 ;  /* 0x00000002000085a7 */ /* 0x000ee400080010ff */
[----:B--23--:R-:W-:Y:S05]  /*2c60*/  @P0 EXIT ;  /* 0x000000000000094d */ /* 0x00cfea0003800000 */
[----:B------:R-:W-:Y:S05]  /*2c70*/  BRA `(.L_x_47) ;  /* 0xfffffffc00ec7947 */ /* 0x000fea000383ffff */
.L_x_22:
[----:B------:R-:W1:Y:S02]  /*2c80*/  S2UR UR4, SR_CgaCtaId ;  /* 0x00000000000479c3 */ /* 0x000e640000008800 */
[----:B-1----:R-:W-:-:S04]  /*2c90*/  UISETP.NE.AND UP0, UPT, UR4, URZ, UPT ;  /* 0x000000ff0400728c */ /* 0x002fc8000bf05270 */
[----:B------:R-:W-:-:S09]  /*2ca0*/  UISETP.NE.OR UP0, UPT, UR13, 0x1, UP0 ;  /* 0x000000010d00788c */ /* 0x000fd20008705670 */
[----:B------:R-:W-:Y:S05]  /*2cb0*/  BRA.U UP0, `(.L_x_48) ;  /* 0x00000005004c7547 */ /* 0x000fea000b800000 */
[----:B------:R-:W1:Y:S01]  /*2cc0*/  S2UR UR5, SR_CgaCtaId ;  /* 0x00000000000579c3 */ /* 0x000e620000008800 */
[----:B------:R-:W-:Y:S01]  /*2cd0*/  UMOV UR4, 0x400 ;  /* 0x0000040000047882 */ /* 0x000fe20000000000 */
[----:B------:R-:W-:Y:S01]  /*2ce0*/  ISETP.GE.U32.AND P2, PT, R3, 0x4, PT ;  /* 0x000000040300780c */ /* 0x000fe20003f46070 */
[----:B------:R-:W-:Y:S01]  /*2cf0*/  IMAD.MOV.U32 R12, RZ, RZ, 0x1 ;  /* 0x00000001ff0c7424 */ /* 0x000fe200078e00ff */
[----:B------:R-:W-:Y:S02]  /*2d00*/  CS2R R10, SRZ ;  /* 0x00000000000a7805 */ /* 0x000fe4000001ff00 */
[----:B------:R-:W-:Y:S01]  /*2d10*/  CS2R R8, SRZ ;  /* 0x0000000000087805 */ /* 0x000fe2000001ff00 */
[----:B-1----:R-:W-:-:S03]  /*2d20*/  ULEA UR6, UR5, UR4, 0x18 ;  /* 0x0000000405067291 */ /* 0x002fc6000f8ec0ff */
[----:B------:R-:W-:-:S09]  /*2d30*/  UMOV UR5, URZ ;  /* 0x000000ff00057c82 */ /* 0x000fd20008000000 */
.L_x_52:
[----:B------:R-:W-:Y:S02]  /*2d40*/  LEA R0, R8, UR6, 0x3 ;  /* 0x0000000608007c11 */ /* 0x000fe4000f8e18ff */
[----:B------:R-:W-:-:S03]  /*2d50*/  SHF.L.U32 R4, R9, 0x1f, RZ ;  /* 0x0000001f09047819 */ /* 0x000fc600000006ff */
[----:B------:R-:W-:Y:S01]  /*2d60*/  VIADD R5, R0, 0x100 ;  /* 0x0000010000057836 */ /* 0x000fe20000000000 */
[----:B------:R-:W1:Y:S02]  /*2d70*/  SYNCS.PHASECHK.TRANS64.TRYWAIT P0, [R0+URZ+0xf0], R4 ;  /* 0x0000f004000075a7 */ /* 0x000e6400080011ff */
[----:B-1----:R-:W-:Y:S05]  /*2d80*/  @!P0 BRA `(.L_x_49) ;  /* 0x0000005000908947 */ /* 0x002fea0003800000 */
.L_x_146:
[----:B------:R-:W-:Y:S01]  /*2d90*/  ULEA UR4, UR5, UR6, 0x3 ;  /* 0x0000000605047291 */ /* 0x000fe2000f8e18ff */
[----:B-1----:R-:W-:Y:S01]  /*2da0*/  PRMT R0, RZ, 0x654, R5 ;  /* 0x00000654ff007816 */ /* 0x002fe20000000005 */
[----:B------:R-:W-:Y:S01]  /*2db0*/  @!P2 IMAD.MOV.U32 R4, RZ, RZ, 0x10 ;  /* 0x00000010ff04a424 */ /* 0x000fe200078e00ff */
[----:B------:R-:W-:Y:S01]  /*2dc0*/  SHF.L.U32 R5, R12, 0x1f, RZ ;  /* 0x0000001f0c057819 */ /* 0x000fe200000006ff */
[----:B------:R-:W-:Y:S01]  /*2dd0*/  UIADD3 UR7, UPT, UPT, UR4, 0x90, URZ ;  /* 0x0000009004077890 */ /* 0x000fe2000fffe0ff */
[----:B------:R1:W-:Y:S05]  /*2de0*/  SYNCS.ARRIVE.TRANS64.RED.A1T0 RZ, [R0+URZ], RZ ;  /* 0x000000ff00ff79a7 */ /* 0x0003ea00081004ff */
[----:B------:R-:W-:Y:S01]  /*2df0*/  IMAD.U32 R6, RZ, RZ, UR7 ;  /* 0x00000007ff067e24 */ /* 0x000fe2000f8e00ff */
[----:B------:R-:W2:Y:S04]  /*2e00*/  SYNCS.PHASECHK.TRANS64.TRYWAIT P0, [UR4+0xa0], R5 ;  /* 0x0000a005ff0075a7 */ /* 0x000ea80008001104 */
[----:B------:R-:W-:Y:S01]  /*2e10*/  PRMT R6, R3, 0x654, R6 ;  /* 0x0000065403067816 */ /* 0x000fe20000000006 */
[----:B-12---:R-:W-:Y:S06]  /*2e20*/  @!P0 BRA `(.L_x_50) ;  /* 0x00000050007c8947 */ /* 0x006fec0003800000 */
.L_x_148:
[----:B------:R-:W-:Y:S01]  /*2e30*/  ULEA UR8, UR5, UR6, 0x4 ;  /* 0x0000000605087291 */ /* 0x000fe2000f8e20ff */
[----:B------:R-:W-:Y:S01]  /*2e40*/  SEL R2, R6, R2, !P2 ;  /* 0x0000000206027207 */ /* 0x000fe20005000000 */
[----:B------:R-:W-:Y:S01]  /*2e50*/  UIADD3 UR9, UPT, UPT, UR4, 0x90, URZ ;  /* 0x0000009004097890 */ /* 0x000fe2000fffe0ff */
[----:B-1----:R-:W-:Y:S01]  /*2e60*/  LEA R0, R11, UR6, 0x3 ;  /* 0x000000060b007c11 */ /* 0x002fe2000f8e18ff */
[----:B------:R-:W-:Y:S01]  /*2e70*/  UIADD3 UR8, UPT, UPT, UR8, 0x120, URZ ;  /* 0x0000012008087890 */ /* 0x000fe2000fffe0ff */
[----:B------:R1:W-:Y:S01]  /*2e80*/  @!P2 SYNCS.ARRIVE.TRANS64.RED RZ, [R2+URZ], R4 ;  /* 0x0000000402ffa9a7 */ /* 0x0003e200080004ff */
[----:B------:R-:W-:Y:S01]  /*2e90*/  UIADD3 UR4, UPT, UPT, UR5, 0x1, URZ ;  /* 0x0000000105047890 */ /* 0x000fe2000fffe0ff */
[----:B------:R-:W-:-:S03]  /*2ea0*/  VIADD R8, R8, 0x1 ;  /* 0x0000000108087836 */ /* 0x000fc60000000000 */
[----:B------:R-:W-:Y:S02]  /*2eb0*/  UISETP.NE.AND UP0, UPT, UR4, 0x2, UPT ;  /* 0x000000020400788c */ /* 0x000fe4000bf05270 */
[----:B------:R-:W-:Y:S01]  /*2ec0*/  ISETP.NE.AND P0, PT, R8, 0x2, PT ;  /* 0x000000020800780c */ /* 0x000fe20003f05270 */
[----:B------:R-:W-:Y:S06]  /*2ed0*/  UGETNEXTWORKID.BROADCAST [UR8], [UR9] ;  /* 0x00000000080073ca */ /* 0x000fec0008000100 */
[----:B------:R-:W-:Y:S02]  /*2ee0*/  USEL UR7, URZ, 0x1, UP0 ;  /* 0x00000001ff077887 */ /* 0x000fe40008000000 */
[----:B------:R-:W-:-:S04]  /*2ef0*/  USEL UR5, UR4, URZ, UP0 ;  /* 0x000000ff04057287 */ /* 0x000fc80008000000 */
[----:B------:R-:W-:Y:S02]  /*2f00*/  LOP3.LUT R12, R12, UR7, RZ, 0x3c, !PT ;  /* 0x000000070c0c7c12 */ /* 0x000fe4000f8e3cff */
[----:B-1----:R-:W-:-:S04]  /*2f10*/  SHF.L.U32 R4, R10, 0x1f, RZ ;  /* 0x0000001f0a047819 */ /* 0x002fc800000006ff */
[----:B------:R-:W1:Y:S02]  /*2f20*/  SYNCS.PHASECHK.TRANS64.TRYWAIT P1, [R0+URZ+0x90], R4 ;  /* 0x00009004000075a7 */ /* 0x000e6400080211ff */
[----:B-1----:R-:W-:Y:S05]  /*2f30*/  @!P1 BRA `(.L_x_51) ;  /* 0x0000005000509947 */ /* 0x002fea0003800000 */
.L_x_149:
[C---:B-1----:R-:W-:Y:S01]  /*2f40*/  LEA R4, R11.reuse, UR6, 0x4 ;  /* 0x000000060b047c11 */ /* 0x042fe2000f8e20ff */
[----:B------:R-:W-:Y:S01]  /*2f50*/  VIADD R0, R0, 0xa0 ;  /* 0x000000a000007836 */ /* 0x000fe20000000000 */
[----:B------:R-:W-:Y:S01]  /*2f60*/  SEL R8, R8, RZ, P0 ;  /* 0x000000ff08087207 */ /* 0x000fe20000000000 */
[----:B------:R-:W-:-:S03]  /*2f70*/  VIADD R11, R11, 0x1 ;  /* 0x000000010b0b7836 */ /* 0x000fc60000000000 */
[----:B------:R-:W1:Y:S01]  /*2f80*/  LDS.128 R4, [R4+0x120] ;  /* 0x0001200004047984 */ /* 0x000e620000000c00 */
[----:B------:R-:W-:Y:S02]  /*2f90*/  PRMT R0, RZ, 0x654, R0 ;  /* 0x00000654ff007816 */ /* 0x000fe40000000000 */
[C---:B------:R-:W-:Y:S01]  /*2fa0*/  ISETP.NE.AND P1, PT, R11.reuse, 0x2, PT ;  /* 0x000000020b00780c */ /* 0x040fe20003f25270 */
[----:B------:R-:W-:Y:S01]  /*2fb0*/  @!PT LDS RZ, [RZ] ;  /* 0x00000000fffff984 */ /* 0x000fe20000000800 */
[----:B------:R-:W-:Y:S01]  /*2fc0*/  @!PT LDS RZ, [RZ] ;  /* 0x00000000fffff984 */ /* 0x000fe20000000800 */
[----:B------:R-:W-:Y:S01]  /*2fd0*/  @!PT LDS RZ, [RZ] ;  /* 0x00000000fffff984 */ /* 0x000fe20000000800 */
[----:B------:R-:W-:Y:S01]  /*2fe0*/  @!PT LDS RZ, [RZ] ;  /* 0x00000000fffff984 */ /* 0x000fe20000000800 */
[----:B------:R2:W-:Y:S06]  /*2ff0*/  MEMBAR.ALL.CTA ;  /* 0x0000000000007992 */ /* 0x0005ec0000008000 */
[----:B--2---:R-:W2:Y:S01]  /*3000*/  FENCE.VIEW.ASYNC.S ;  /* 0x00000000000073c6 */ /* 0x004ea20000000000 */
[----:B------:R-:W-:Y:S01]  /*3010*/  SEL R11, R11, RZ, P1 ;  /* 0x000000ff0b0b7207 */ /* 0x000fe20000800000 */
[----:B--2---:R2:W-:Y:S01]  /*3020*/  SYNCS.ARRIVE.TRANS64.RED.A1T0 RZ, [R0+URZ], RZ ;  /* 0x000000ff00ff79a7 */ /* 0x0045e200081004ff */
[----:B-1----:R-:W-:-:S02]  /*3030*/  LOP3.LUT P3, RZ, R6, 0x1, RZ, 0xc0, !PT ;  /* 0x0000000106ff7812 */ /* 0x002fc4000786c0ff */
[----:B------:R-:W-:-:S04]  /*3040*/  SEL R4, RZ, 0x1, P1 ;  /* 0x00000001ff047807 */ /* 0x000fc80000800000 */
[----:B------:R-:W-:Y:S02]  /*3050*/  LOP3.LUT R10, R10, R4, RZ, 0x3c, !PT ;  /* 0x000000040a0a7212 */ /* 0x000fe400078e3cff */
[----:B--2---:R-:W-:-:S04]  /*3060*/  SEL R0, RZ, 0x1, P0 ;  /* 0x00000001ff007807 */ /* 0x004fc80000000000 */
[----:B------:R-:W-:Y:S01]  /*3070*/  LOP3.LUT R9, R9, R0, RZ, 0x3c, !PT ;  /* 0x0000000009097212 */ /* 0x000fe200078e3cff */
[----:B------:R-:W-:Y:S06]  /*3080*/  @P3 BRA `(.L_x_52) ;  /* 0xfffffffc002c3947 */ /* 0x000fec000383ffff */
[----:B------:R-:W-:Y:S01]  /*3090*/  ULEA UR4, UR5, UR6, 0x3 ;  /* 0x0000000605047291 */ /* 0x000fe2000f8e18ff */
[----:B------:R-:W-:-:S08]  /*30a0*/  SHF.L.U32 R2, R12, 0x1f, RZ ;  /* 0x0000001f0c027819 */ /* 0x000fd000000006ff */
[----:B------:R-:W1:Y:S02]  /*30b0*/  SYNCS.PHASECHK.TRANS64 P0, [UR4+0xa0], R2 ;  /* 0x0000a002ff0075a7 */ /* 0x000e640008001004 */
[----:B-1----:R-:W-:Y:S05]  /*30c0*/  @P0 BRA `(.L_x_53) ;  /* 0x0000000000080947 */ /* 0x002fea0003800000 */
[----:B------:R-:W1:Y:S02]  /*30d0*/  SYNCS.PHASECHK.TRANS64.TRYWAIT P0, [UR4+0xa0], R2 ;  /* 0x0000a002ff0075a7 */ /* 0x000e640008001104 */
[----:B-1----:R-:W-:Y:S05]  /*30e0*/  @!P0 BRA `(.L_x_54) ;  /* 0x0000004c00f88947 */ /* 0x002fea0003800000 */
.L_x_53:
[----:B------:R-:W-:-:S04]  /*30f0*/  UIADD3 UR7, UPT, UPT, UR5, 0x1, URZ ;  /* 0x0000000105077890 */ /* 0x000fc8000fffe0ff */
[----:B------:R-:W-:-:S04]  /*3100*/  UISETP.NE.AND UP0, UPT, UR7, 0x2, UPT ;  /* 0x000000020700788c */ /* 0x000fc8000bf05270 */
[----:B------:R-:W-:Y:S02]  /*3110*/  USEL UR8, URZ, 0x1, UP0 ;  /* 0x00000001ff087887 */ /* 0x000fe40008000000 */
[----:B------:R-:W-:-:S04]  /*3120*/  USEL UR7, UR7, URZ, UP0 ;  /* 0x000000ff07077287 */ /* 0x000fc80008000000 */
[----:B------:R-:W-:Y:S01]  /*3130*/  ULEA UR7, UR7, UR6, 0x3 ;  /* 0x0000000607077291 */ /* 0x000fe2000f8e18ff */
[----:B-1----:R-:W-:-:S04]  /*3140*/  LOP3.LUT R2, R12, UR8, RZ, 0x3c, !PT ;  /* 0x000000080c027c12 */ /* 0x002fc8000f8e3cff */
[----:B------:R-:W-:-:S04]  /*3150*/  SHF.L.U32 R0, R2, 0x1f, RZ ;  /* 0x0000001f02007819 */ /* 0x000fc800000006ff */
[----:B------:R-:W1:Y:S02]  /*3160*/  SYNCS.PHASECHK.TRANS64 P0, [UR7+0xa0], R0 ;  /* 0x0000a000ff0075a7 */ /* 0x000e640008001007 */
[----:B-1----:R-:W-:Y:S05]  /*3170*/  @P0 EXIT ;  /* 0x000000000000094d */ /* 0x002fea0003800000 */
[----:B------:R-:W-:Y:S02]  /*3180*/  SHF.L.U32 R2, R2, 0x1f, RZ ;  /* 0x0000001f02027819 */ /* 0x000fe400000006ff */
[----:B------:R-:W-:-:S07]  /*3190*/  MOV R0, UR7 ;  /* 0x0000000700007c02 */ /* 0x000fce0008000f00 */
.L_x_55:
[----:B-1----:R1:W2:Y:S02]  /*31a0*/  SYNCS.PHASECHK.TRANS64.TRYWAIT P0, [R0+URZ+0xa0], R2 ;  /* 0x0000a002000075a7 */ /* 0x0022a400080011ff */
[----:B--2---:R-:W-:Y:S05]  /*31b0*/  @!P0 NANOSLEEP.SYNCS 0x989680 ;  /* 0x009896800000895d */ /* 0x004fea0003900000 */
[----:B------:R-:W2:Y:S02]  /*31c0*/  @!P0 SYNCS.PHASECHK.TRANS64 P0, [R0+URZ+0xa0], R2 ;  /* 0x0000a002000085a7 */ /* 0x000ea400080010ff */
[----:B--2---:R-:W-:Y:S05]  /*31d0*/  @P0 EXIT ;  /* 0x000000000000094d */ /* 0x004fea0003800000 */
[----:B------:R-:W-:Y:S05]  /*31e0*/  BRA `(.L_x_55) ;  /* 0xfffffffc00ec7947 */ /* 0x000fea000383ffff */
.L_x_48:
[----:B------:R-:W-:Y:S05]  /*31f0*/  BRA.U UP4, `(.L_x_56) ;  /* 0x0000001104a47547 */ /* 0x000fea000b800000 */
[----:B------:R-:W1:Y:S01]  /*3200*/  S2UR UR7, SR_CgaCtaId ;  /* 0x00000000000779c3 */ /* 0x000e620000008800 */
[----:B------:R-:W-:Y:S01]  /*3210*/  UMOV UR4, 0x40 ;  /* 0x0000004000047882 */ /* 0x000fe20000000000 */
[----:B------:R-:W-:Y:S01]  /*3220*/  NOP ;  /* 0x0000000000007918 */ /* 0x000fe20000000000 */
[----:B------:R-:W-:Y:S01]  /*3230*/  UMOV UR6, 0x400 ;  /* 0x0000040000067882 */ /* 0x000fe20000000000 */
[----:B-1----:R-:W-:Y:S02]  /*3240*/  ULEA UR5, UR7, UR4, 0x18 ;  /* 0x0000000407057291 */ /* 0x002fe4000f8ec0ff */
[----:B------:R-:W-:-:S07]  /*3250*/  ULEA UR6, UR7, UR6, 0x18 ;  /* 0x0000000607067291 */ /* 0x000fce000f8ec0ff */
[----:B------:R-:W1:Y:S02]  /*3260*/  LDS.U8 R3, [UR5+0x1c] ;  /* 0x00001c05ff037984 */ /* 0x000e640008000000 */
[----:B-1----:R-:W-:-:S13]  /*3270*/  ISETP.NE.AND P0, PT, R3, RZ, PT ;  /* 0x000000ff0300720c */ /* 0x002fda0003f05270 */
[----:B------:R-:W-:Y:S05]  /*3280*/  @P0 BRA `(.L_x_57) ;  /* 0x0000000400080947 */ /* 0x000fea0003800000 */
[----:B------:R-:W-:Y:S02]  /*3290*/  UISETP.NE.U32.AND UP1, UPT, UR33, 0x1, UPT ;  /* 0x000000012100788c */ /* 0x000fe4000bf25070 */
[----:B------:R-:W-:-:S07]  /*32a0*/  UIADD3 UR7, UPT, UPT, UR5, 0x8, URZ ;  /* 0x0000000805077890 */ /* 0x000fce000fffe0ff */
[----:B------:R-:W-:Y:S05]  /*32b0*/  BRA.U !UP1, `(.L_x_58) ;  /* 0x00000001099c7547 */ /* 0x000fea000b800000 */
[----:B------:R-:W-:Y:S01]  /*32c0*/  ELECT P0, URZ, PT ;  /* 0x0000000000ff782f */ /* 0x000fe20003800000 */
[----:B------:R-:W-:-:S12]  /*32d0*/  BSSY B0, `(.L_x_58) ;  /* 0x0000025000007945 */ /* 0x000fd80003800000 */
[----:B------:R-:W-:Y:S05]  /*32e0*/  @!P0 BRA `(.L_x_59) ;  /* 0x00000000008c8947 */ /* 0x000fea0003800000 */
[----:B------:R-:W-:-:S05]  /*32f0*/  UMOV UR4, 0x10 ;  /* 0x0000001000047882 */ /* 0x000fca0000000000 */
[----:B------:R-:W-:Y:S04]  /*3300*/  DEPBAR.LE SB1, 0x36 ;  /* 0x00009d800000791a */ /* 0x000fe80000000000 */
[----:B------:R-:W1:Y:S02]  /*3310*/  UTCATOMSWS.2CTA.FIND_AND_SET.ALIGN UP0, UR4, UR4 ;  /* 0x00000004000475e3 */ /* 0x000e640008200800 */
[----:B-1----:R-:W-:Y:S01]  /*3320*/  MOV R10, UR4 ;  /* 0x00000004000a7c02 */ /* 0x002fe20008000f00 */
[----:B------:R-:W-:Y:S06]  /*3330*/  BRA.U UP0, `(.L_x_60) ;  /* 0x0000000100187547 */ /* 0x000fec000b800000 */
.L_x_61:
[----:B------:R-:W-:Y:S05]  /*3340*/  NANOSLEEP 0x64 ;  /* 0x000000640000795d */ /* 0x000fea0003800000 */
[----:B------:R-:W-:-:S05]  /*3350*/  UMOV UR4, 0x10 ;  /* 0x0000001000047882 */ /* 0x000fca0000000000 */
[----:B------:R-:W-:Y:S04]  /*3360*/  DEPBAR.LE SB1, 0x36 ;  /* 0x00009d800000791a */ /* 0x000fe80000000000 */
[----:B------:R-:W1:Y:S02]  /*3370*/  UTCATOMSWS.2CTA.FIND_AND_SET.ALIGN UP0, UR4, UR4 ;  /* 0x00000004000475e3 */ /* 0x000e640008200800 */
[----:B-1----:R-:W-:Y:S01]  /*3380*/  MOV R10, UR4 ;  /* 0x00000004000a7c02 */ /* 0x002fe20008000f00 */
[----:B------:R-:W-:Y:S05]  /*3390*/  BRA.U !UP0, `(.L_x_61) ;  /* 0xfffffffd08e87547 */ /* 0x000fea000b83ffff */
.L_x_60:
[----:B------:R-:W1:Y:S01]  /*33a0*/  LDS R6, [UR5+0x10] ;  /* 0x00001005ff067984 */ /* 0x000e620008000800 */
[----:B------:R-:W-:Y:S01]  /*33b0*/  IMAD.U32 R3, RZ, RZ, UR6 ;  /* 0x00000006ff037e24 */ /* 0x000fe2000f8e00ff */
[----:B------:R-:W-:-:S03]  /*33c0*/  MOV R4, UR34 ;  /* 0x0000002200047c02 */ /* 0x000fc60008000f00 */
[----:B------:R-:W-:Y:S01]  /*33d0*/  VIADD R3, R3, 0x140 ;  /* 0x0000014003037836 */ /* 0x000fe20000000000 */
[----:B-1----:R-:W-:-:S04]  /*33e0*/  SHF.L.U32 R6, R6, 0x1f, RZ ;  /* 0x0000001f06067819 */ /* 0x002fc800000006ff */
[----:B------:R-:W1:Y:S02]  /*33f0*/  SYNCS.PHASECHK.TRANS64.TRYWAIT P0, [UR5+0x8], R6 ;  /* 0x00000806ff0075a7 */ /* 0x000e640008001105 */
[----:B-1----:R-:W-:Y:S05]  /*3400*/  @P0 BRA `(.L_x_62) ;  /* 0x0000000000080947 */ /* 0x002fea0003800000 */
[----:B------:R-:W1:Y:S02]  /*3410*/  SYNCS.PHASECHK.TRANS64.TRYWAIT P0, [UR5+0x8], R6 ;  /* 0x00000806ff0075a7 */ /* 0x000e640008001105 */
[----:B-1----:R-:W-:Y:S05]  /*3420*/  @!P0 BRA `(.L_x_63) ;  /* 0x0000004c00408947 */ /* 0x002fea0003800000 */
.L_x_62:
[----:B------:R-:W-:Y:S01]  /*3430*/  PRMT R4, R4, 0x654, R3 ;  /* 0x0000065404047816 */ /* 0x000fe20000000003 */
[----:B------:R-:W-:Y:S01]  /*3440*/  HFMA2 R3, -RZ, RZ, 0, 5.9604644775390625e-08 ;  /* 0x00000001ff037431 */ /* 0x000fe200000001ff */
[----:B------:R-:W-:Y:S01]  /*3450*/  UPRMT UR4, UR34, 0x654, UR7 ;  /* 0x0000065422047896 */ /* 0x000fe20008000007 */
[----:B------:R-:W-:Y:S02]  /*3460*/  IMAD.MOV.U32 R8, RZ, RZ, 0xffff ;  /* 0x0000ffffff087424 */ /* 0x000fe400078e00ff */
[----:B-1----:R-:W-:Y:S02]  /*3470*/  IMAD.MOV.U32 R6, RZ, RZ, 0x4 ;  /* 0x00000004ff067424 */ /* 0x002fe400078e00ff */
[----:B------:R-:W-:Y:S01]  /*3480*/  IMAD.SHL.U32 R9, R10, 0x20, RZ ;  /* 0x000000200a097824 */ /* 0x000fe200078e00ff */
[----:B------:R-:W-:Y:S02]  /*3490*/  MOV R5, UR4 ;  /* 0x0000000400057c02 */ /* 0x000fe40008000f00 */
[-C--:B------:R-:W-:Y:S01]  /*34a0*/  SHF.L.U32 R8, R8, R10.reuse, RZ ;  /* 0x0000000a08087219 */ /* 0x080fe200000006ff */
[----:B------:R1:W-:Y:S01]  /*34b0*/  SYNCS.ARRIVE.TRANS64.RED RZ, [UR4], R6 ;  /* 0x00000006ffff79a7 */ /* 0x0003e20008000404 */
[----:B------:R-:W-:Y:S01]  /*34c0*/  SHF.L.U32 R7, R3, R10, RZ ;  /* 0x0000000a03077219 */ /* 0x000fe200000006ff */
[----:B------:R1:W-:Y:S04]  /*34d0*/  STS [UR6+0x140], R9 ;  /* 0x00014009ff007988 */ /* 0x0003e80008000806 */
[----:B------:R1:W-:Y:S04]  /*34e0*/  STAS [R4.64], R10 ;  /* 0x0000000a04007dbd */ /* 0x0003e8000c0008ff */
[----:B------:R1:W-:Y:S04]  /*34f0*/  ATOMS.OR RZ, [UR5+0x14], R8 ;  /* 0x00001408ffff798c */ /* 0x0003e8000b000005 */
[----:B------:R1:W-:Y:S04]  /*3500*/  ATOMS.OR RZ, [UR5+0x18], R7 ;  /* 0x00001807ffff798c */ /* 0x0003e8000b000005 */
[----:B------:R1:W-:Y:S02]  /*3510*/  ATOMS.XOR RZ, [UR5+0x10], R3 ;  /* 0x00001003ffff798c */ /* 0x0003e4000b800005 */
.L_x_59:
[----:B------:R-:W-:Y:S05]  /*3520*/  BSYNC B0 ;  /* 0x0000000000007941 */ /* 0x000fea0003800000 */
.L_x_58:
[----:B------:R-:W-:Y:S05]  /*3530*/  BRA.U UP1, `(.L_x_64) ;  /* 0x00000001016c7547 */ /* 0x000fea000b800000 */
[----:B------:R-:W-:-:S03]  /*3540*/  UMOV UR4, 0xffffffff ;  /* 0xffffffff00047882 */ /* 0x000fc60000000000 */
[----:B------:R-:W-:Y:S05]  /*3550*/  BRA.DIV UR4, `(.L_x_65) ;  /* 0x0000004e040c7947 */ /* 0x000fea000b800000 */
[----:B------:R-:W-:-:S13]  /*3560*/  ELECT P6, URZ, PT ;  /* 0x0000000000ff782f */ /* 0x000fda00038c0000 */
.L_x_153:
[----:B------:R-:W-:Y:S05]  /*3570*/  @!P6 BRA `(.L_x_64) ;  /* 0x00000000005ce947 */ /* 0x000fea0003800000 */
[----:B-1----:R-:W1:Y:S02]  /*3580*/  LDS R4, [UR5+0x10] ;  /* 0x00001005ff047984 */ /* 0x002e640008000800 */
[----:B-1----:R-:W-:-:S04]  /*3590*/  SHF.L.U32 R4, R4, 0x1f, RZ ;  /* 0x0000001f04047819 */ /* 0x002fc800000006ff */
[----:B------:R-:W1:Y:S02]  /*35a0*/  SYNCS.PHASECHK.TRANS64.TRYWAIT P0, [UR5+0x8], R4 ;  /* 0x00000804ff0075a7 */ /* 0x000e640008001105 */
[----:B-1----:R-:W-:Y:S05]  /*35b0*/  @P0 BRA `(.L_x_66) ;  /* 0x0000000000080947 */ /* 0x002fea0003800000 */
[----:B------:R-:W1:Y:S02]  /*35c0*/  SYNCS.PHASECHK.TRANS64.TRYWAIT P0, [UR5+0x8], R4 ;  /* 0x00000804ff0075a7 */ /* 0x000e640008001105 */
[----:B-1----:R-:W-:Y:S05]  /*35d0*/  @!P0 BRA `(.L_x_67) ;  /* 0x0000004c000c8947 */ /* 0x002fea0003800000 */
.L_x_66:
[----:B------:R-:W2:Y:S01]  /*35e0*/  LDS R6, [UR6+0x140] ;  /* 0x00014006ff067984 */ /* 0x000ea20008000800 */
[----:B-1----:R-:W-:Y:S02]  /*35f0*/  HFMA2 R3, -RZ, RZ, 0, 5.9604644775390625e-08 ;  /* 0x00000001ff037431 */ /* 0x002fe400000001ff */
[----:B------:R-:W-:Y:S01]  /*3600*/  IMAD.MOV.U32 R4, RZ, RZ, 0xffff ;  /* 0x0000ffffff047424 */ /* 0x000fe200078e00ff */
[----:B------:R-:W-:Y:S01]  /*3610*/  UPRMT UR4, UR34, 0x654, UR7 ;  /* 0x0000065422047896 */ /* 0x000fe20008000007 */
[----:B--2---:R-:W-:-:S03]  /*3620*/  IMAD.SHL.U32 R5, R6, 0x20, RZ ;  /* 0x0000002006057824 */ /* 0x004fc600078e00ff */
[-C--:B------:R-:W-:Y:S02]  /*3630*/  SHF.L.U32 R4, R4, R6.reuse, RZ ;  /* 0x0000000604047219 */ /* 0x080fe400000006ff */
[----:B------:R-:W-:Y:S01]  /*3640*/  SHF.L.U32 R6, R3, R6, RZ ;  /* 0x0000000603067219 */ /* 0x000fe200000006ff */
[----:B------:R2:W-:Y:S04]  /*3650*/  STS [UR6+0x140], R5 ;  /* 0x00014005ff007988 */ /* 0x0005e80008000806 */
[----:B------:R2:W-:Y:S04]  /*3660*/  ATOMS.OR RZ, [UR5+0x14], R4 ;  /* 0x00001404ffff798c */ /* 0x0005e8000b000005 */
[----:B------:R2:W-:Y:S01]  /*3670*/  ATOMS.OR RZ, [UR5+0x18], R6 ;  /* 0x00001806ffff798c */ /* 0x0005e2000b000005 */
[----:B------:R-:W-:Y:S03]  /*3680*/  SYNCS.ARRIVE.TRANS64.RED.A1T0 RZ, [UR4], RZ ;  /* 0x000000ffffff79a7 */ /* 0x000fe60008100404 */
[----:B------:R2:W-:Y:S01]  /*3690*/  ATOMS.XOR RZ, [UR5+0x10], R3 ;  /* 0x00001003ffff798c */ /* 0x0005e2000b800005 */
[----:B------:R-:W-:Y:S05]  /*36a0*/  BRA `(.L_x_64) ;  /* 0x0000000000107947 */ /* 0x000fea0003800000 */
.L_x_57:
[----:B------:R-:W-:Y:S02]  /*36b0*/  MOV R3, 0xffffffff ;  /* 0xffffffff00037802 */ /* 0x000fe40000000f00 */
[----:B------:R-:W-:-:S03]  /*36c0*/  MOV R4, 0x36f0 ;  /* 0x000036f000047802 */ /* 0x000fc60000000f00 */
[----:B------:R1:W-:Y:S04]  /*36d0*/  STS [UR6+0x140], R3 ;  /* 0x00014003ff007988 */ /* 0x0003e80008000806 */
[----:B-1---5:R-:W-:Y:S05]  /*36e0*/  CALL.REL.NOINC `($__internal_1_$__cuda_sm10x_tcgen05_guardrail_trap_phase_invalid_during_alloc) ;  /* 0x00000050006c7944 */ /* 0x022fea0003c00000 */
.L_x_64:
[----:B------:R-:W-:Y:S05]  /*36f0*/  WARPSYNC.ALL ;  /* 0x0000000000007948 */ /* 0x000fea0003800000 */
[----:B------:R-:W3:Y:S01]  /*3700*/  S2UR UR4, SR_CgaCtaId ;  /* 0x00000000000479c3 */ /* 0x000ee20000008800 */
[----:B------:R-:W-:Y:S01]  /*3710*/  UMOV UR17, 0x400 ;  /* 0x0000040000117882 */ /* 0x000fe20000000000 */
[----:B------:R-:W-:-:S06]  /*3720*/  NOP ;  /* 0x0000000000007918 */ /* 0x000fcc0000000000 */
[----:B------:R-:W-:Y:S06]  /*3730*/  BAR.ARV 0x6, 0xa0 ;  /* 0x0182800000007b1d */ /* 0x000fec0000002000 */
[----:B------:R-:W4:Y:S01]  /*3740*/  LDCU UR6, c[0x0][0x38c] ;  /* 0x00007180ff0677ac */ /* 0x000f220008000800 */
[----:B------:R-:W-:Y:S01]  /*3750*/  LOP3.LUT R0, R0, 0xffff, RZ, 0xc0, !PT ;  /* 0x0000ffff00007812 */ /* 0x000fe200078ec0ff */
[----:B-1----:R-:W-:Y:S01]  /*3760*/  IMAD.MOV.U32 R9, RZ, RZ, 0x1 ;  /* 0x00000001ff097424 */ /* 0x002fe200078e00ff */
[----:B------:R-:W-:Y:S01]  /*3770*/  LOP3.LUT R2, R2, 0xffff, RZ, 0xc0, !PT ;  /* 0x0000ffff02027812 */ /* 0x000fe200078ec0ff */
[----:B------:R-:W-:Y:S01]  /*3780*/  IMAD.MOV.U32 R8, RZ, RZ, RZ ;  /* 0x000000ffff087224 */ /* 0x000fe200078e00ff */
[----:B------:R-:W-:Y:S01]  /*3790*/  R2UR UR30, R0 ;  /* 0x00000000001e72ca */ /* 0x000fe200000e0000 */
[----:B------:R-:W-:Y:S01]  /*37a0*/  UMOV UR24, URZ ;  /* 0x000000ff00187c82 */ /* 0x000fe20008000000 */
[----:B------:R-:W-:Y:S01]  /*37b0*/  R2UR UR20, R2 ;  /* 0x00000000021472ca */ /* 0x000fe200000e0000 */
[----:B------:R-:W-:Y:S01]  /*37c0*/  UMOV UR15, URZ ;  /* 0x000000ff000f7c82 */ /* 0x000fe20008000000 */
[----:B------:R-:W-:Y:S01]  /*37d0*/  UMOV UR14, URZ ;  /* 0x000000ff000e7c82 */ /* 0x000fe20008000000 */
[----:B---3--:R-:W-:-:S02]  /*37e0*/  ULEA UR17, UR4, UR17, 0x18 ;  /* 0x0000001104117291 */ /* 0x008fc4000f8ec0ff */
[----:B------:R-:W-:Y:S02]  /*37f0*/  UISETP.NE.AND UP3, UPT, UR33, URZ, UPT ;  /* 0x000000ff2100728c */ /* 0x000fe4000bf65270 */
[----:B------:R-:W-:Y:S02]  /*3800*/  UIADD3 UR5, UPT, UPT, UR17, 0x3300, URZ ;  /* 0x0000330011057890 */ /* 0x000fe4000fffe0ff */
[----:B------:R-:W-:Y:S02]  /*3810*/  UIADD3 UR4, UPT, UPT, UR17, 0x8300, URZ ;  /* 0x0000830011047890 */ /* 0x000fe4000fffe0ff */
[----:B----4-:R-:W-:Y:S01]  /*3820*/  UIADD3 UR6, UPT, UPT, UR6, 0x1f, URZ ;  /* 0x0000001f06067890 */ /* 0x010fe2000fffe0ff */
[----:B--2---:R-:W1:Y:S01]  /*3830*/  LDS R3, [UR17+0x140] ;  /* 0x00014011ff037984 */ /* 0x004e620008000800 */
[----:B------:R-:W-:Y:S02]  /*3840*/  USHF.R.U32.HI UR5, URZ, 0x4, UR5 ;  /* 0x00000004ff057899 */ /* 0x000fe40008011605 */
[----:B------:R-:W-:-:S02]  /*3850*/  USHF.R.S32.HI UR25, URZ, 0x1f, UR6 ;  /* 0x0000001fff197899 */ /* 0x000fc40008011406 */
[----:B------:R-:W-:Y:S02]  /*3860*/  USHF.R.U32.HI UR4, URZ, 0x4, UR4 ;  /* 0x00000004ff047899 */ /* 0x000fe40008011604 */
[----:B------:R-:W-:Y:S02]  /*3870*/  ULEA.HI UR25, UR25, UR6, URZ, 0x5 ;  /* 0x0000000619197291 */ /* 0x000fe4000f8f28ff */
[----:B------:R-:W-:Y:S02]  /*3880*/  ULOP3.LUT UR5, UR5, 0x3fff, URZ, 0xc0, !UPT ;  /* 0x00003fff05057892 */ /* 0x000fe4000f8ec0ff */
[----:B------:R-:W-:Y:S02]  /*3890*/  USHF.R.S32.HI UR25, URZ, 0x5, UR25 ;  /* 0x00000005ff197899 */ /* 0x000fe40008011419 */
[----:B------:R-:W-:Y:S02]  /*38a0*/  ULOP3.LUT UR22, UR4, 0x3fff, URZ, 0xc0, !UPT ;  /* 0x00003fff04167892 */ /* 0x000fe4000f8ec0ff */
[----:B------:R-:W-:-:S02]  /*38b0*/  UISETP.LT.AND UP0, UPT, UR25, 0x1, UPT ;  /* 0x000000011900788c */ /* 0x000fc4000bf01270 */
[----:B------:R-:W-:Y:S02]  /*38c0*/  ULOP3.LUT UR21, UR5, 0x10000, URZ, 0xfc, !UPT ;  /* 0x0001000005157892 */ /* 0x000fe4000f8efcff */
[----:B------:R-:W-:Y:S02]  /*38d0*/  ULOP3.LUT UR22, UR22, 0x10000, URZ, 0xfc, !UPT ;  /* 0x0001000016167892 */ /* 0x000fe4000f8efcff */
[----:B------:R-:W-:Y:S01]  /*38e0*/  USEL UR31, UR25, 0x1, !UP0 ;  /* 0x00000001191f7887 */ /* 0x000fe2000c000000 */
[----:B------:R-:W-:Y:S01]  /*38f0*/  UMOV UR28, 0x0 ;  /* 0x00000000001c7882 */ /* 0x000fe20000000000 */
[----:B------:R-:W-:Y:S01]  /*3900*/  UMOV UR29, 0x8100490 ;  /* 0x08100490001d7882 */ /* 0x000fe20000000000 */
[----:B------:R-:W-:Y:S01]  /*3910*/  UMOV UR26, 0x0 ;  /* 0x00000000001a7882 */ /* 0x000fe20000000000 */
[----:B------:R-:W-:Y:S01]  /*3920*/  UMOV UR27, 0x8100490 ;  /* 0x08100490001b7882 */ /* 0x000fe20000000000 */
[----:B-1----:R-:W-:Y:S02]  /*3930*/  R2UR UR32, R3 ;  /* 0x00000000032072ca */ /* 0x002fe400000e0000 */
[----:B------:R-:W-:-:S13]  /*3940*/  CS2R R2, SRZ ;  /* 0x0000000000027805 */ /* 0x000fda000001ff00 */
.L_x_75:
[C---:B------:R-:W-:Y:S02]  /*3950*/  LEA R0, R8.reuse, UR17, 0x3 ;  /* 0x0000001108007c11 */ /* 0x040fe4000f8e18ff */
[----:B------:R-:W-:Y:S02]  /*3960*/  SHF.L.U32 R4, R3, 0x1f, RZ ;  /* 0x0000001f03047819 */ /* 0x000fe400000006ff */
[----:B------:R-:W-:Y:S02]  /*3970*/  LEA R5, R8, UR17, 0x4 ;  /* 0x0000001108057c11 */ /* 0x000fe4000f8e20ff */
[----:B------:R-:W1:Y:S02]  /*3980*/  SYNCS.PHASECHK.TRANS64.TRYWAIT P0, [R0+URZ+0x90], R4 ;  /* 0x00009004000075a7 */ /* 0x000e6400080011ff */
[----:B-1-3--:R-:W-:Y:S05]  /*3990*/  @!P0 BRA `(.L_x_68) ;  /* 0x0000004800348947 */ /* 0x00afea0003800000 */
.L_x_154:
[----:B-1----:R-:W1:Y:S01]  /*39a0*/  LDS.128 R4, [R5+0x120] ;  /* 0x0001200005047984 */ /* 0x002e620000000c00 */
[----:B------:R-:W-:Y:S02]  /*39b0*/  VIADD R0, R0, 0xa0 ;  /* 0x000000a000007836 */ /* 0x000fe40000000000 */
[----:B------:R-:W-:Y:S01]  /*39c0*/  VIADD R8, R8, 0x1 ;  /* 0x0000000108087836 */ /* 0x000fe20000000000 */
[----:B------:R-:W-:Y:S01]  /*39d0*/  @!PT LDS RZ, [RZ] ;  /* 0x00000000fffff984 */ /* 0x000fe20000000800 */
[----:B------:R-:W-:Y:S01]  /*39e0*/  @!PT LDS RZ, [RZ] ;  /* 0x00000000fffff984 */ /* 0x000fe20000000800 */
[----:B------:R-:W-:Y:S01]  /*39f0*/  @!PT LDS RZ, [RZ] ;  /* 0x00000000fffff984 */ /* 0x000fe20000000800 */
[----:B------:R-:W-:Y:S01]  /*3a00*/  @!PT LDS RZ, [RZ] ;  /* 0x00000000fffff984 */ /* 0x000fe20000000800 */
[----:B------:R2:W-:Y:S06]  /*3a10*/  MEMBAR.ALL.CTA ;  /* 0x0000000000007992 */ /* 0x0005ec0000008000 */
[----:B--2---:R-:W2:Y:S01]  /*3a20*/  FENCE.VIEW.ASYNC.S ;  /* 0x00000000000073c6 */ /* 0x004ea20000000000 */
[----:B------:R-:W-:-:S04]  /*3a30*/  PRMT R0, RZ, 0x654, R0 ;  /* 0x00000654ff007816 */ /* 0x000fc80000000000 */
[----:B--2---:R2:W-:Y:S01]  /*3a40*/  SYNCS.ARRIVE.TRANS64.RED.A1T0 RZ, [R0+URZ], RZ ;  /* 0x000000ff00ff79a7 */ /* 0x0045e200081004ff */
[----:B-1----:R-:W-:Y:S01]  /*3a50*/  LOP3.LUT P1, RZ, R6, 0x1, RZ, 0xc0, !PT ;  /* 0x0000000106ff7812 */ /* 0x002fe2000782c0ff */
[----:B--2---:R-:W-:-:S12]  /*3a60*/  BRA.U UP3, `(.L_x_69) ;  /* 0x0000000103e07547 */ /* 0x004fd8000b800000 */
[----:B------:R-:W1:Y:S01]  /*3a70*/  LDCU UR4, c[0x0][0x38c] ;  /* 0x00007180ff0477ac */ /* 0x000e620008000800 */
[----:B------:R-:W-:Y:S02]  /*3a80*/  PLOP3.LUT P2, PT, PT, PT, PT, 0x80, 0x8 ;  /* 0x000000000008781c */ /* 0x000fe40003f4f070 */
[----:B------:R-:W-:Y:S01]  /*3a90*/  SHF.L.U32 R4, R9, 0x1f, RZ ;  /* 0x0000001f09047819 */ /* 0x000fe200000006ff */
[----:B------:R-:W-:Y:S02]  /*3aa0*/  ULEA UR23, UR24, UR17, 0x3 ;  /* 0x0000001118177291 */ /* 0x000fe4000f8e18ff */
[----:B------:R-:W-:Y:S02]  /*3ab0*/  ULEA UR18, UR24, UR32, 0x5 ;  /* 0x0000002018127291 */ /* 0x000fe4000f8e28ff */
[----:B-1----:R-:W-:-:S06]  /*3ac0*/  UISETP.GE.AND UP0, UPT, UR4, 0x1, UPT ;  /* 0x000000010400788c */ /* 0x002fcc000bf06270 */
[----:B------:R-:W-:-:S05]  /*3ad0*/  PLOP3.LUT P0, PT, PT, PT, UP0, 0x80, 0x8 ;  /* 0x000000000008781c */ /* 0x000fca0003f0f008 */
[----:B------:R-:W-:-:S08]  /*3ae0*/  @UP0 ULEA UR4, UR15, UR17, 0x3 ;  /* 0x000000110f040291 */ /* 0x000fd0000f8e18ff */
[----:B------:R-:W-:-:S04]  /*3af0*/  @P0 SHF.L.U32 R0, R2, 0x1f, RZ ;  /* 0x0000001f02000819 */ /* 0x000fc800000006ff */
[----:B------:R1:W2:Y:S01]  /*3b00*/  @P0 SYNCS.PHASECHK.TRANS64.TRYWAIT P2, [UR4], R0 ;  /* 0x00000000ff0005a7 */ /* 0x0002a20008041104 */
[----:B------:R-:W3:Y:S02]  /*3b10*/  SYNCS.PHASECHK.TRANS64.TRYWAIT P0, [UR23+0xd0], R4 ;  /* 0x0000d004ff0075a7 */ /* 0x000ee40008001117 */
[----:B-123--:R-:W-:Y:S05]  /*3b20*/  @!P0 BRA `(.L_x_70) ;  /* 0x0000004400e48947 */ /* 0x00efea0003800000 */
.L_x_156:
[----:B------:R-:W-:Y:S01]  /*3b30*/  UMOV UR19, UR14 ;  /* 0x0000000e00137c82 */ /* 0x000fe20008000000 */
[----:B------:R-:W-:Y:S05]  /*3b40*/  BRA.U !UP0, `(.L_x_71) ;  /* 0x0000000108987547 */ /* 0x000fea000b800000 */
[----:B------:R-:W-:Y:S02]  /*3b50*/  UIADD3 UR19, UPT, UPT, UR31, UR14, URZ ;  /* 0x0000000e1f137290 */ /* 0x000fe4000fffe0ff */
[----:B------:R-:W-:Y:S01]  /*3b60*/  UPLOP3.LUT UP2, UPT, UPT, UPT, UPT, 0x40, 0x4 ;  /* 0x000000000004789c */ /* 0x000fe20003f4e870 */
[----:B------:R-:W-:Y:S01]  /*3b70*/  UMOV UR16, UR25 ;  /* 0x0000001900107c82 */ /* 0x000fe20008000000 */
[----:B------:R-:W-:-:S09]  /*3b80*/  UMOV UR6, UR15 ;  /* 0x0000000f00067c82 */ /* 0x000fd20008000000 */
.L_x_74:
[----:B--2---:R-:W-:Y:S01]  /*3b90*/  ULEA UR5, UR6, UR17, 0x3 ;  /* 0x0000001106057291 */ /* 0x004fe2000f8e18ff */
[----:B---3--:R-:W-:Y:S11]  /*3ba0*/  @P2 BRA `(.L_x_72) ;  /* 0x00000000000c2947 */ /* 0x008ff60003800000 */
[----:B-1----:R-:W-:Y:S04]  /*3bb0*/  SHF.L.U32 R4, R2, 0x1f, RZ ;  /* 0x0000001f02047819 */ /* 0x002fe800000006ff */
[----:B------:R-:W1:Y:S02]  /*3bc0*/  SYNCS.PHASECHK.TRANS64.TRYWAIT P0, [UR5], R4 ;  /* 0x00000004ff0075a7 */ /* 0x000e640008001105 */
[----:B-1----:R-:W-:Y:S05]  /*3bd0*/  @!P0 BRA `(.L_x_73) ;  /* 0x0000004400d08947 */ /* 0x002fea0003800000 */
.L_x_72:
[----:B------:R-:W-:Y:S01]  /*3be0*/  UISETP.NE.AND UP0, UPT, UR16, 0x1, UPT ;  /* 0x000000011000788c */ /* 0x000fe2000bf05270 */
[----:B------:R-:W-:Y:S01]  /*3bf0*/  PLOP3.LUT P2, PT, PT, PT, PT, 0x80, 0x8 ;  /* 0x000000000008781c */ /* 0x000fe20003f4f070 */
[----:B------:R-:W-:Y:S02]  /*3c00*/  UIADD3 UR4, UPT, UPT, UR6, 0x1, URZ ;  /* 0x0000000106047890 */ /* 0x000fe4000fffe0ff */
[----:B------:R-:W-:Y:S02]  /*3c10*/  ULEA UR12, UR6, UR22, 0x7 ;  /* 0x00000016060c7291 */ /* 0x000fe4000f8e38ff */
[----:B------:R-:W-:Y:S01]  /*3c20*/  UISETP.NE.AND UP1, UPT, UR4, 0x5, UPT ;  /* 0x000000050400788c */ /* 0x000fe2000bf25270 */
[----:B------:R-:W-:Y:S01]  /*3c30*/  PLOP3.LUT P0, PT, PT, PT, UP0, 0x80, 0x8 ;  /* 0x000000000008781c */ /* 0x000fe20003f0f008 */
[----:B------:R-:W-:Y:S02]  /*3c40*/  UIADD3 UR10, UPT, UPT, UR12, 0x2, URZ ;  /* 0x000000020c0a7890 */ /* 0x000fe4000fffe0ff */
[----:B------:R-:W-:Y:S02]  /*3c50*/  USEL UR7, URZ, 0x1, UP1 ;  /* 0x00000001ff077887 */ /* 0x000fe40008800000 */
[----:B------:R-:W-:Y:S02]  /*3c60*/  USEL UR15, UR4, URZ, UP1 ;  /* 0x000000ff040f7287 */ /* 0x000fe40008800000 */
[----:B------:R-:W-:Y:S02]  /*3c70*/  UIADD3 UR14, UPT, UPT, UR14, 0x1, URZ ;  /* 0x000000010e0e7890 */ /* 0x000fe4000fffe0ff */
[----:B------:R-:W-:Y:S01]  /*3c80*/  @UP0 ULEA UR4, UR15, UR17, 0x3 ;  /* 0x000000110f040291 */ /* 0x000fe2000f8e18ff */
[----:B------:R-:W-:Y:S01]  /*3c90*/  LOP3.LUT R2, R2, UR7, RZ, 0x3c, !PT ;  /* 0x0000000702027c12 */ /* 0x000fe2000f8e3cff */
[----:B------:R-:W-:Y:S01]  /*3ca0*/  UIADD3 UR7, UPT, UPT, UR5, 0x28, URZ ;  /* 0x0000002805077890 */ /* 0x000fe2000fffe0ff */
[----:B------:R-:W-:Y:S02]  /*3cb0*/  UMOV UR13, 0x80004020 ;  /* 0x80004020000d7882 */ /* 0x000fe40000000000 */
[----:B-1----:R-:W-:Y:S01]  /*3cc0*/  @P0 SHF.L.U32 R0, R2, 0x1f, RZ ;  /* 0x0000001f02000819 */ /* 0x002fe200000006ff */
[----:B------:R-:W-:Y:S01]  /*3cd0*/  UMOV UR5, 0x80004020 ;  /* 0x8000402000057882 */ /* 0x000fe20000000000 */
[----:B------:R-:W-:Y:S01]  /*3ce0*/  UMOV UR11, 0x80004020 ;  /* 0x80004020000b7882 */ /* 0x000fe20000000000 */
[----:B------:R-:W-:Y:S01]  /*3cf0*/  UMOV UR9, 0x80004020 ;  /* 0x8000402000097882 */ /* 0x000fe20000000000 */
[----:B------:R2:W3:Y:S01]  /*3d00*/  @P0 SYNCS.PHASECHK.TRANS64.TRYWAIT P2, [UR4], R0 ;  /* 0x00000000ff0005a7 */ /* 0x0004e20008041104 */
[----:B------:R-:W-:Y:S02]  /*3d10*/  ULEA UR4, UR6, UR21, 0x8 ;  /* 0x0000001506047291 */ /* 0x000fe4000f8e40ff */
[----:B------:R-:W-:Y:S02]  /*3d20*/  UISETP.NE.AND UP0, UPT, UR14, UR19, UPT ;  /* 0x000000130e00728c */ /* 0x000fe4000bf05270 */
[----:B------:R-:W-:Y:S02]  /*3d30*/  UIADD3 UR8, UPT, UPT, UR4, 0x2, URZ ;  /* 0x0000000204087890 */ /* 0x000fe4000fffe0ff */
[----:B------:R-:W-:Y:S01]  /*3d40*/  UIADD3 UR16, UPT, UPT, UR16, -0x1, URZ ;  /* 0xffffffff10107890 */ /* 0x000fe2000fffe0ff */
[----:B------:R-:W-:Y:S02]  /*3d50*/  UMOV UR6, UR15 ;  /* 0x0000000f00067c82 */ /* 0x000fe40008000000 */
[----:B------:R2:W-:Y:S01]  /*3d60*/  UTCHMMA.2CTA gdesc[UR4], gdesc[UR12], tmem[UR18], tmem[UR28], idesc[UR29], UP2 ;  /* 0x00ff1c0c040075ea */ /* 0x0005e20009200012 */
[----:B------:R-:W-:Y:S03]  /*3d70*/  UPLOP3.LUT UP2, UPT, UPT, UPT, UPT, 0x80, 0x8 ;  /* 0x000000000008789c */ /* 0x000fe60003f4f070 */
[----:B------:R2:W-:Y:S01]  /*3d80*/  UTCHMMA.2CTA gdesc[UR8], gdesc[UR10], tmem[UR18], tmem[UR26], idesc[UR27], UPT ;  /* 0x00ff1a0a080075ea */ /* 0x0005e2000ba00012 */
[----:B------:R2:W-:Y:S01]  /*3d90*/  UTCBAR.2CTA.MULTICAST [UR7], URZ, UR20 ;  /* 0x000000ff070073e9 */ /* 0x0005e20008200814 */
[----:B------:R-:W-:Y:S06]  /*3da0*/  BRA.U UP0, `(.L_x_74) ;  /* 0xfffffffd00787547 */ /* 0x000fec000b83ffff */
.L_x_71:
[----:B--2---:R-:W-:Y:S01]  /*3db0*/  UIADD3 UR4, UPT, UPT, UR23, 0xb0, URZ ;  /* 0x000000b017047890 */ /* 0x004fe2000fffe0ff */
[----:B------:R-:W-:-:S08]  /*3dc0*/  UMOV UR14, UR19 ;  /* 0x00000013000e7c82 */ /* 0x000fd00008000000 */
[----:B------:R2:W-:Y:S01]  /*3dd0*/  UTCBAR.2CTA.MULTICAST [UR4], URZ, UR30 ;  /* 0x000000ff040073e9 */ /* 0x0005e2000820081e */
[----:B------:R-:W-:Y:S02]  /*3de0*/  NOP ;  /* 0x0000000000007918 */ /* 0x000fe40000000000 */
.L_x_69:
[----:B--2---:R-:W-:Y:S01]  /*3df0*/  UIADD3 UR4, UPT, UPT, UR24, 0x1, URZ ;  /* 0x0000000118047890 */ /* 0x004fe2000fffe0ff */
[----:B------:R-:W-:-:S03]  /*3e00*/  ISETP.NE.AND P0, PT, R8, 0x2, PT ;  /* 0x000000020800780c */ /* 0x000fc60003f05270 */
[----:B------:R-:W-:Y:S01]  /*3e10*/  UISETP.NE.AND UP0, UPT, UR4, 0x4, UPT ;  /* 0x000000040400788c */ /* 0x000fe2000bf05270 */
[----:B-1----:R-:W-:Y:S02]  /*3e20*/  SEL R0, RZ, 0x1, P0 ;  /* 0x00000001ff007807 */ /* 0x002fe40000000000 */
[----:B------:R-:W-:Y:S01]  /*3e30*/  SEL R8, R8, RZ, P0 ;  /* 0x000000ff08087207 */ /* 0x000fe20000000000 */
[----:B------:R-:W-:Y:S01]  /*3e40*/  USEL UR5, URZ, 0x1, UP0 ;  /* 0x00000001ff057887 */ /* 0x000fe20008000000 */
[----:B------:R-:W-:Y:S01]  /*3e50*/  LOP3.LUT R3, R3, R0, RZ, 0x3c, !PT ;  /* 0x0000000003037212 */ /* 0x000fe200078e3cff */
[----:B------:R-:W-:-:S04]  /*3e60*/  USEL UR24, UR4, URZ, UP0 ;  /* 0x000000ff04187287 */ /* 0x000fc80008000000 */
[----:B------:R-:W-:Y:S01]  /*3e70*/  LOP3.LUT R9, R9, UR5, RZ, 0x3c, !PT ;  /* 0x0000000509097c12 */ /* 0x000fe2000f8e3cff */
[----:B------:R-:W-:Y:S07]  /*3e80*/  @P1 BRA `(.L_x_75) ;  /* 0xfffffff800b01947 */ /* 0x000fee000383ffff */
[----:B------:R-:W1:Y:S01]  /*3e90*/  S2UR UR8, SR_CgaCtaId ;  /* 0x00000000000879c3 */ /* 0x000e620000008800 */
[----:B------:R-:W-:Y:S01]  /*3ea0*/  ELECT P0, URZ, PT ;  /* 0x0000000000ff782f */ /* 0x000fe20003800000 */
[----:B------:R-:W-:Y:S01]  /*3eb0*/  HFMA2 R0, -RZ, RZ, 0, 5.9604644775390625e-08 ;  /* 0x00000001ff007431 */ /* 0x000fe200000001ff */
[----:B------:R-:W-:-:S05]  /*3ec0*/  UMOV UR4, 0x40 ;  /* 0x0000004000047882 */ /* 0x000fca0000000000 */
[----:B------:R-:W-:Y:S01]  /*3ed0*/  UVIRTCOUNT.DEALLOC.SMPOOL 0x80 ;  /* 0x000000800000784c */ /* 0x000fe20000000000 */
[----:B------:R-:W-:Y:S02]  /*3ee0*/  UISETP.NE.AND UP1, UPT, UR33, URZ, UPT ;  /* 0x000000ff2100728c */ /* 0x000fe4000bf25270 */
[----:B-1----:R-:W-:-:S09]  /*3ef0*/  ULEA UR8, UR8, UR4, 0x18 ;  /* 0x0000000408087291 */ /* 0x002fd2000f8ec0ff */
[----:B------:R1:W-:Y:S01]  /*3f00*/  @P0 STS.U8 [UR8+0x1c], R0 ;  /* 0x00001c00ff000988 */ /* 0x0003e20008000008 */
[----:B------:R-:W-:Y:S05]  /*3f10*/  BRA.U UP1, `(.L_x_76) ;  /* 0x0000000101a07547 */ /* 0x000fea000b800000 */
[----:B------:R-:W-:Y:S01]  /*3f20*/  UIADD3 UR7, UPT, UPT, UR17, 0xd0, URZ ;  /* 0x000000d011077890 */ /* 0x000fe2000fffe0ff */
[----:B------:R-:W-:-:S03]  /*3f30*/  SHF.L.U32 R2, R9, 0x1f, RZ ;  /* 0x0000001f09027819 */ /* 0x000fc600000006ff */
[----:B------:R-:W-:-:S09]  /*3f40*/  ULEA UR4, UR24, UR7, 0x3 ;  /* 0x0000000718047291 */ /* 0x000fd2000f8e18ff */
[----:B------:R-:W2:Y:S02]  /*3f50*/  SYNCS.PHASECHK.TRANS64.TRYWAIT P0, [UR4], R2 ;  /* 0x00000002ff0075a7 */ /* 0x000ea40008001104 */
[----:B--2---:R-:W-:Y:S05]  /*3f60*/  @!P0 BRA `(.L_x_77) ;  /* 0x0000004400048947 */ /* 0x004fea0003800000 */
.L_x_159:
        /* <DEDUP_REMOVED lines=9> */
.L_x_161:
        /* <DEDUP_REMOVED lines=9> */
.L_x_163:
[----:B------:R-:W-:-:S04]  /*4090*/  UIADD3 UR4, UPT, UPT, UR4, 0x1, URZ ;  /* 0x0000000104047890 */ /* 0x000fc8000fffe0ff */
[----:B------:R-:W-:-:S04]  /*40a0*/  UISETP.NE.AND UP0, UPT, UR4, 0x4, UPT ;  /* 0x000000040400788c */ /* 0x000fc8000bf05270 */
[----:B------:R-:W-:Y:S02]  /*40b0*/  USEL UR5, URZ, 0x1, UP0 ;  /* 0x00000001ff057887 */ /* 0x000fe40008000000 */
[----:B------:R-:W-:-:S04]  /*40c0*/  USEL UR4, UR4, URZ, UP0 ;  /* 0x000000ff04047287 */ /* 0x000fc80008000000 */
[----:B------:R-:W-:Y:S01]  /*40d0*/  ULEA UR4, UR4, UR7, 0x3 ;  /* 0x0000000704047291 */ /* 0x000fe2000f8e18ff */
[----:B------:R-:W-:-:S04]  /*40e0*/  LOP3.LUT R2, R2, UR5, RZ, 0x3c, !PT ;  /* 0x0000000502027c12 */ /* 0x000fc8000f8e3cff */
[----:B------:R-:W-:Y:S01]  /*40f0*/  SHF.L.U32 R2, R2, 0x1f, RZ ;  /* 0x0000001f02027819 */ /* 0x000fe200000006ff */
[----:B-1----:R-:W-:-:S04]  /*4100*/  IMAD.U32 R0, RZ, RZ, UR4 ;  /* 0x00000004ff007e24 */ /* 0x002fc8000f8e00ff */
[----:B------:R1:W2:Y:S03]  /*4110*/  SYNCS.PHASECHK.TRANS64.TRYWAIT P0, [R0+URZ], R2 ;  /* 0x00000002000075a7 */ /* 0x0002a600080011ff */
[----:B--2---:R-:W-:Y:S05]  /*4120*/  @!P0 NANOSLEEP.SYNCS 0x989680 ;  /* 0x009896800000895d */ /* 0x004fea0003900000 */
[----:B------:R-:W2:Y:S02]  /*4130*/  @!P0 SYNCS.PHASECHK.TRANS64 P0, [R0+URZ], R2 ;  /* 0x00000002000085a7 */ /* 0x000ea400080010ff */
[----:B--2---:R-:W-:Y:S05]  /*4140*/  @P0 BRA `(.L_x_80) ;  /* 0x0000000000200947 */ /* 0x004fea0003800000 */
.L_x_81:
[----:B--2---:R2:W4:Y:S02]  /*4150*/  SYNCS.PHASECHK.TRANS64.TRYWAIT P0, [R0+URZ], R2 ;  /* 0x00000002000075a7 */ /* 0x00452400080011ff */
[----:B----4-:R-:W-:Y:S05]  /*4160*/  @!P0 NANOSLEEP.SYNCS 0x989680 ;  /* 0x009896800000895d */ /* 0x010fea0003900000 */
[----:B------:R-:W4:Y:S02]  /*4170*/  @!P0 SYNCS.PHASECHK.TRANS64 P0, [R0+URZ], R2 ;  /* 0x00000002000085a7 */ /* 0x000f2400080010ff */
[----:B----4-:R-:W-:Y:S05]  /*4180*/  @!P0 BRA `(.L_x_81) ;  /* 0xfffffffc00f08947 */ /* 0x010fea000383ffff */
[----:B------:R-:W-:Y:S05]  /*4190*/  BRA `(.L_x_80) ;  /* 0x00000000000c7947 */ /* 0x000fea0003800000 */
.L_x_76:
[----:B------:R-:W-:-:S04]  /*41a0*/  UIADD3 UR4, UPT, UPT, UR17, 0x110, URZ ;  /* 0x0000011011047890 */ /* 0x000fc8000fffe0ff */
[----:B------:R-:W-:-:S09]  /*41b0*/  UPRMT UR4, UR34, 0x654, UR4 ;  /* 0x0000065422047896 */ /* 0x000fd20008000004 */
[----:B------:R-:W-:Y:S03]  /*41c0*/  SYNCS.ARRIVE.TRANS64.RED.A1T0 RZ, [UR4], RZ ;  /* 0x000000ffffff79a7 */ /* 0x000fe60008100404 */
.L_x_80:
[----:B-12---:R-:W-:Y:S01]  /*41d0*/  SHF.L.U32 R2, RZ, 0x1f, RZ ;  /* 0x0000001fff027819 */ /* 0x006fe200000006ff */
[----:B------:R-:W-:Y:S01]  /*41e0*/  UIADD3 UR4, UPT, UPT, UR17, 0x110, URZ ;  /* 0x0000011011047890 */ /* 0x000fe2000fffe0ff */
[----:B------:R-:W-:Y:S02]  /*41f0*/  PLOP3.LUT P0, PT, PT, PT, UP1, 0x80, 0x8 ;  /* 0x000000000008781c */ /* 0x000fe40003f0f018 */
[----:B------:R-:W1:Y:S02]  /*4200*/  SYNCS.PHASECHK.TRANS64.TRYWAIT P1, [UR17+0x110], R2 ;  /* 0x00011002ff0075a7 */ /* 0x000e640008021111 */
[----:B-1----:R-:W-:Y:S09]  /*4210*/  @!P1 BRA `(.L_x_82) ;  /* 0x0000004000a09947 */ /* 0x002ff20003800000 */
.L_x_165:
[----:B------:R-:W-:Y:S01]  /*4220*/  @!UP1 UPRMT UR4, UR34, 0x654, UR4 ;  /* 0x0000065422049896 */ /* 0x000fe20008000004 */
[----:B------:R-:W-:Y:S01]  /*4230*/  UMOV UR5, 0xffff ;  /* 0x0000ffff00057882 */ /* 0x000fe20000000000 */
[----:B------:R-:W-:-:S07]  /*4240*/  UMOV UR6, 0x1 ;  /* 0x0000000100067882 */ /* 0x000fce0000000000 */
[----:B------:R-:W-:Y:S01]  /*4250*/  @!P0 SYNCS.ARRIVE.TRANS64.RED.A1T0 RZ, [UR4], RZ ;  /* 0x000000ffffff89a7 */ /* 0x000fe20008100404 */
[----:B------:R-:W-:Y:S01]  /*4260*/  NOP ;  /* 0x0000000000007918 */ /* 0x000fe20000000000 */
[----:B-1----:R-:W1:Y:S01]  /*4270*/  LDS R0, [UR8+0x14] ;  /* 0x00001408ff007984 */ /* 0x002e620008000800 */
[----:B------:R-:W-:-:S04]  /*4280*/  ULOP3.LUT UR4, UR32, 0xffff, URZ, 0xc0, !UPT ;  /* 0x0000ffff20047892 */ /* 0x000fc8000f8ec0ff */
[----:B------:R-:W-:-:S04]  /*4290*/  USHF.R.U32.HI UR4, URZ, 0x5, UR4 ;  /* 0x00000005ff047899 */ /* 0x000fc80008011604 */
[----:B------:R-:W-:Y:S02]  /*42a0*/  USHF.L.U32 UR5, UR5, UR4, URZ ;  /* 0x0000000405057299 */ /* 0x000fe400080006ff */
[----:B------:R-:W-:-:S04]  /*42b0*/  USHF.L.U32 UR4, UR6, UR4, URZ ;  /* 0x0000000406047299 */ /* 0x000fc800080006ff */
[----:B-1----:R-:W-:-:S04]  /*42c0*/  LOP3.LUT R0, R0, UR5, RZ, 0xc0, !PT ;  /* 0x0000000500007c12 */ /* 0x002fc8000f8ec0ff */
[----:B------:R-:W-:-:S13]  /*42d0*/  ISETP.NE.AND P0, PT, R0, UR5, PT ;  /* 0x0000000500007c0c */ /* 0x000fda000bf05270 */
[----:B------:R-:W-:Y:S05]  /*42e0*/  @P0 BRA `(.L_x_83) ;  /* 0x0000000000580947 */ /* 0x000fea0003800000 */
[----:B------:R-:W1:Y:S02]  /*42f0*/  LDS R0, [UR8+0x18] ;  /* 0x00001808ff007984 */ /* 0x000e640008000800 */
[----:B-1----:R-:W-:-:S04]  /*4300*/  LOP3.LUT R0, R0, UR4, RZ, 0xc0, !PT ;  /* 0x0000000400007c12 */ /* 0x002fc8000f8ec0ff */
[----:B------:R-:W-:-:S13]  /*4310*/  ISETP.NE.AND P0, PT, R0, UR4, PT ;  /* 0x0000000400007c0c */ /* 0x000fda000bf05270 */
[----:B------:R-:W-:Y:S05]  /*4320*/  @P0 BRA `(.L_x_84) ;  /* 0x00000000003c0947 */ /* 0x000fea0003800000 */
[----:B------:R-:W1:Y:S01]  /*4330*/  S2R R2, SR_LANEID ;  /* 0x0000000000027919 */ /* 0x000e620000000000 */
[----:B------:R-:W-:-:S06]  /*4340*/  ULOP3.LUT UR5, URZ, UR5, URZ, 0x33, !UPT ;  /* 0x00000005ff057292 */ /* 0x000fcc000f8e33ff */
[----:B------:R-:W-:-:S04]  /*4350*/  IMAD.U32 R0, RZ, RZ, UR5 ;  /* 0x00000005ff007e24 */ /* 0x000fc8000f8e00ff */
[----:B------:R2:W4:Y:S02]  /*4360*/  REDUX UR7, R0 ;  /* 0x00000000000773c4 */ /* 0x0005240000000000 */
[----:B------:R1:W-:Y:S01]  /*4370*/  UTCATOMSWS.AND URZ, UR5 ;  /* 0x0000000500ff79e3 */ /* 0x0003e20008000000 */
[----:B--2---:R-:W-:Y:S01]  /*4380*/  LOP3.LUT R0, RZ, UR4, RZ, 0x33, !PT ;  /* 0x00000004ff007c12 */ /* 0x004fe2000f8e33ff */
[----:B------:R-:W-:Y:S02]  /*4390*/  VOTEU.ANY UR4, UPT, PT ;  /* 0x0000000000047886 */ /* 0x000fe400038e0100 */
[----:B------:R-:W-:Y:S02]  /*43a0*/  UFLO.U32 UR4, UR4 ;  /* 0x00000004000472bd */ /* 0x000fe400080e0000 */
[----:B------:R-:W2:Y:S04]  /*43b0*/  REDUX UR6, R0 ;  /* 0x00000000000673c4 */ /* 0x000ea80000000000 */
[----:B-1----:R-:W-:-:S02]  /*43c0*/  ISETP.EQ.U32.AND P0, PT, R2, UR4, PT ;  /* 0x0000000402007c0c */ /* 0x002fc4000bf02070 */
[----:B----4-:R-:W-:-:S11]  /*43d0*/  MOV R2, UR7 ;  /* 0x0000000700027c02 */ /* 0x010fd60008000f00 */
[----:B------:R1:W-:Y:S01]  /*43e0*/  @P0 ATOMS.AND RZ, [UR8+0x14], R2 ;  /* 0x00001402ffff098c */ /* 0x0003e2000a800008 */
[----:B--2---:R-:W-:-:S05]  /*43f0*/  IMAD.U32 R0, RZ, RZ, UR6 ;  /* 0x00000006ff007e24 */ /* 0x004fca000f8e00ff */
[----:B------:R1:W-:Y:S01]  /*4400*/  @P0 ATOMS.AND RZ, [UR8+0x18], R0 ;  /* 0x00001800ffff098c */ /* 0x0003e2000a800008 */
[----:B------:R-:W-:Y:S05]  /*4410*/  BRA `(.L_x_85) ;  /* 0x0000000000147947 */ /* 0x000fea0003800000 */
.L_x_84:
[----:B------:R-:W-:Y:S02]  /*4420*/  MOV R2, 0x4440 ;  /* 0x0000444000027802 */ /* 0x000fe40000000f00 */
[----:B---3-5:R-:W-:Y:S05]  /*4430*/  CALL.REL.NOINC `($__internal_0_$__cuda_sm10x_tcgen05_guardrail_trap_col_being_dealloced_not_returned_by_alloc) ;  /* 0x00000044000c7944 */ /* 0x028fea0003c00000 */
[----:B------:R-:W-:Y:S05]  /*4440*/  BRA `(.L_x_85) ;  /* 0x0000000000087947 */ /* 0x000fea0003800000 */
.L_x_83:
[----:B------:R-:W-:Y:S02]  /*4450*/  MOV R2, 0x4470 ;  /* 0x0000447000027802 */ /* 0x000fe40000000f00 */
[----:B---3-5:R-:W-:Y:S05]  /*4460*/  CALL.REL.NOINC `($__internal_2_$__cuda_sm10x_tcgen05_guardrail_trap_unallocated_columns_being_dealloced) ;  /* 0x0000004400187944 */ /* 0x028fea0003c00000 */
.L_x_85:
[----:B------:R-:W-:Y:S01]  /*4470*/  NOP ;  /* 0x0000000000007918 */ /* 0x000fe20000000000 */
[----:B------:R-:W-:Y:S05]  /*4480*/  EXIT ;  /* 0x000000000000794d */ /* 0x000fea0003800000 */
.L_x_56:
[----:B------:R-:W-:-:S09]  /*4490*/  UISETP.NE.OR UP0, UPT, UR13, 0x3, !UP3 ;  /* 0x000000030d00788c */ /* 0x000fd2000df05670 */
[----:B------:R-:W-:Y:S05]  /*44a0*/  BRA.U UP0, `(.L_x_86) ;  /* 0x0000001100387547 */ /* 0x000fea000b800000 */
[----:B------:R-:W1:Y:S01]  /*44b0*/  S2UR UR6, SR_CgaCtaId ;  /* 0x00000000000679c3 */ /* 0x000e620000008800 */
[----:B------:R-:W2:Y:S01]  /*44c0*/  LDCU UR37, c[0x0][0x370] ;  /* 0x00006e00ff2577ac */ /* 0x000ea20008000800 */
[----:B------:R-:W-:Y:S02]  /*44d0*/  HFMA2 R13, -RZ, RZ, 0, 0 ;  /* 0x00000000ff0d7431 */ /* 0x000fe400000001ff */
[----:B------:R-:W-:Y:S01]  /*44e0*/  IMAD.MOV.U32 R15, RZ, RZ, 0x1 ;  /* 0x00000001ff0f7424 */ /* 0x000fe200078e00ff */
[----:B------:R-:W-:Y:S01]  /*44f0*/  MOV R7, 0x1000 ;  /* 0x0000100000077802 */ /* 0x000fe20000000f00 */
[----:B------:R-:W2:Y:S01]  /*4500*/  LDCU.128 UR32, c[0x0][0xb10] ;  /* 0x00016200ff2077ac */ /* 0x000ea20008000c00 */
[----:B------:R-:W-:Y:S01]  /*4510*/  IMAD.MOV.U32 R14, RZ, RZ, RZ ;  /* 0x000000ffff0e7224 */ /* 0x000fe200078e00ff */
[----:B------:R-:W3:Y:S01]  /*4520*/  LDC.64 R16, c[0x0][0x348] ;  /* 0x0000d200ff107b82 */ /* 0x000ee20000000a00 */
[----:B------:R-:W4:Y:S01]  /*4530*/  LDCU UR31, c[0x0][0x374] ;  /* 0x00006e80ff1f77ac */ /* 0x000f220008000800 */
[----:B------:R-:W4:Y:S06]  /*4540*/  LDCU UR15, c[0x0][0xb0c] ;  /* 0x00016180ff0f77ac */ /* 0x000f2c0008000800 */
[----:B------:R-:W3:Y:S01]  /*4550*/  LDC.64 R2, c[0x0][0x888] ;  /* 0x00022200ff027b82 */ /* 0x000ee20000000a00 */
[----:B------:R-:W4:Y:S01]  /*4560*/  LDCU UR40, c[0x0][0xb20] ;  /* 0x00016400ff2877ac */ /* 0x000f220008000800 */
[----:B------:R-:W4:Y:S06]  /*4570*/  LDCU UR4, c[0x0][0xb30] ;  /* 0x00016600ff0477ac */ /* 0x000f2c0008000800 */
[----:B------:R-:W3:Y:S01]  /*4580*/  LDC.64 R4, c[0x0][0x890] ;  /* 0x00022400ff047b82 */ /* 0x000ee20000000a00 */
[----:B------:R-:W-:Y:S01]  /*4590*/  UMOV UR29, 0x400 ;  /* 0x00000400001d7882 */ /* 0x000fe20000000000 */
[----:B------:R-:W-:-:S02]  /*45a0*/  UPLOP3.LUT UP3, UPT, UPT, UPT, UPT, 0x40, 0x4 ;  /* 0x000000000004789c */ /* 0x000fc40003f6e870 */
[----:B-1----:R-:W-:Y:S02]  /*45b0*/  ULEA UR29, UR6, UR29, 0x18 ;  /* 0x0000001d061d7291 */ /* 0x002fe4000f8ec0ff */
[----:B--2---:R-:W-:Y:S02]  /*45c0*/  UIMAD.WIDE.U32 UR6, UR37, UR32, URZ ;  /* 0x00000020250672a5 */ /* 0x004fe4000f8e00ff */
[----:B----4-:R-:W-:Y:S02]  /*45d0*/  UIMAD.WIDE.U32 UR8, UR31, UR35, URZ ;  /* 0x000000231f0872a5 */ /* 0x010fe4000f8e00ff */
[----:B------:R-:W-:Y:S02]  /*45e0*/  UISETP.GE.AND UP0, UPT, UR42, 0x1, UPT ;  /* 0x000000012a00788c */ /* 0x000fe4000bf06270 */
[----:B------:R-:W-:Y:S01]  /*45f0*/  UISETP.NE.AND UP4, UPT, UR42, 0x1, UPT ;  /* 0x000000012a00788c */ /* 0x000fe2000bf85270 */
[----:B------:R-:W-:Y:S02]  /*4600*/  UMOV UR6, UR7 ;  /* 0x0000000700067c82 */ /* 0x000fe40008000000 */
[----:B------:R-:W-:Y:S01]  /*4610*/  UMOV UR38, UR9 ;  /* 0x0000000900267c82 */ /* 0x000fe20008000000 */
[----:B------:R-:W1:Y:S01]  /*4620*/  LDCU.64 UR22, c[0x0][0xb28] ;  /* 0x00016500ff1677ac */ /* 0x000e620008000a00 */
[----:B------:R-:W-:-:S02]  /*4630*/  UISETP.NE.AND UP6, UPT, UR15, 0x1, UPT ;  /* 0x000000010f00788c */ /* 0x000fc4000bfc5270 */
[----:B------:R-:W-:Y:S02]  /*4640*/  UISETP.NE.AND UP5, UPT, UR34, 0x1, UPT ;  /* 0x000000012200788c */ /* 0x000fe4000bfa5270 */
[----:B------:R-:W-:Y:S02]  /*4650*/  USHF.R.U32.HI UR39, URZ, UR33, UR6 ;  /* 0x00000021ff277299 */ /* 0x000fe40008011606 */
[----:B------:R-:W-:Y:S02]  /*4660*/  USHF.R.U32.HI UR38, URZ, UR40, UR38 ;  /* 0x00000028ff267299 */ /* 0x000fe40008011626 */
[----:B------:R-:W-:Y:S01]  /*4670*/  UISETP.NE.AND UP2, UPT, UR4, 0x1, UPT ;  /* 0x000000010400788c */ /* 0x000fe2000bf45270 */
[----:B------:R-:W-:-:S10]  /*4680*/  UMOV UR12, URZ ;  /* 0x000000ff000c7c82 */ /* 0x000fd40008000000 */
.L_x_95:
[C---:B------:R-:W-:Y:S02]  /*4690*/  LEA R12, R14.reuse, UR29, 0x3 ;  /* 0x0000001d0e0c7c11 */ /* 0x040fe4000f8e18ff */
[----:B------:R-:W-:Y:S02]  /*46a0*/  SHF.L.U32 R0, R13, 0x1f, RZ ;  /* 0x0000001f0d007819 */ /* 0x000fe400000006ff */
[----:B------:R-:W-:Y:S02]  /*46b0*/  LEA R8, R14, UR29, 0x4 ;  /* 0x0000001d0e087c11 */ /* 0x000fe4000f8e20ff */
[----:B------:R-:W2:Y:S02]  /*46c0*/  SYNCS.PHASECHK.TRANS64.TRYWAIT P0, [R12+URZ+0x90], R0 ;  /* 0x000090000c0075a7 */ /* 0x000ea400080011ff */
[----:B--2-4-:R-:W-:Y:S05]  /*46d0*/  @!P0 BRA `(.L_x_87) ;  /* 0x0000003c00888947 */ /* 0x014fea0003800000 */
.L_x_166:
[----:B------:R-:W4:Y:S01]  /*46e0*/  LDS.128 R8, [R8+0x120] ;  /* 0x0001200008087984 */ /* 0x000f220000000c00 */
[----:B------:R-:W-:Y:S01]  /*46f0*/  UISETP.GE.AND UP0, UPT, UR42, 0x1, UPT ;  /* 0x000000012a00788c */ /* 0x000fe2000bf06270 */
[----:B------:R-:W-:Y:S01]  /*4700*/  @!PT LDS RZ, [RZ] ;  /* 0x00000000fffff984 */ /* 0x000fe20000000800 */
[----:B------:R-:W-:Y:S01]  /*4710*/  @!PT LDS RZ, [RZ] ;  /* 0x00000000fffff984 */ /* 0x000fe20000000800 */
[----:B------:R-:W-:Y:S01]  /*4720*/  @!PT LDS RZ, [RZ] ;  /* 0x00000000fffff984 */ /* 0x000fe20000000800 */
[----:B------:R-:W-:Y:S01]  /*4730*/  @!PT LDS RZ, [RZ] ;  /* 0x00000000fffff984 */ /* 0x000fe20000000800 */
[----:B------:R1:W-:Y:S06]  /*4740*/  MEMBAR.ALL.CTA ;  /* 0x0000000000007992 */ /* 0x0003ec0000008000 */
[----:B-1----:R-:W1:Y:S01]  /*4750*/  FENCE.VIEW.ASYNC.S ;  /* 0x00000000000073c6 */ /* 0x002e620000000000 */
[----:B----4-:R-:W-:Y:S11]  /*4760*/  LOP3.LUT P0, RZ, R10, 0x1, RZ, 0xc0, !PT ;  /* 0x000000010aff7812 */ /* 0x010ff6000780c0ff */
[----:B------:R-:W-:Y:S02]  /*4770*/  @!UPT UIADD3 URZ, UPT, UPT, URZ, URZ, URZ ;  /* 0x000000fffffff290 */ /* 0x000fe4000fffe0ff */
[----:B-1----:R-:W-:Y:S01]  /*4780*/  VOTEU.ANY UP1, P0 ;  /* 0x0000000000ff7886 */ /* 0x002fe20000020100 */
[----:B------:R-:W-:Y:S11]  /*4790*/  PLOP3.LUT P0, PT, PT, PT, UP1, 0x80, 0x8 ;  /* 0x000000000008781c */ /* 0x000ff60003f0f018 */
[----:B------:R-:W-:Y:S02]  /*47a0*/  @!UPT UIADD3 URZ, UPT, UPT, URZ, URZ, URZ ;  /* 0x000000fffffff290 */ /* 0x000fe4000fffe0ff */
[----:B--2---:R-:W-:Y:S02]  /*47b0*/  @P0 SHF.R.U32.HI R0, RZ, 0x10, R9 ;  /* 0x00000010ff000819 */ /* 0x004fe40000011609 */
[----:B------:R-:W-:Y:S02]  /*47c0*/  @P0 MOV R6, R8 ;  /* 0x0000000800060202 */ /* 0x000fe40000000f00 */
[----:B------:R-:W-:Y:S01]  /*47d0*/  @P0 R2UR UR4, R0 ;  /* 0x00000000000402ca */ /* 0x000fe200000e0000 */
[----:B------:R-:W-:Y:S01]  /*47e0*/  VIADD R0, R12, 0xa0 ;  /* 0x000000a00c007836 */ /* 0x000fe20000000000 */
[----:B------:R-:W-:Y:S02]  /*47f0*/  @P0 LOP3.LUT R8, R9, 0xffff, RZ, 0xc0, !PT ;  /* 0x0000ffff09080812 */ /* 0x000fe400078ec0ff */
[----:B------:R-:W-:Y:S02]  /*4800*/  @P0 R2UR UR6, R6 ;  /* 0x00000000060602ca */ /* 0x000fe400000e0000 */
[----:B------:R-:W-:Y:S02]  /*4810*/  PRMT R0, RZ, 0x654, R0 ;  /* 0x00000654ff007816 */ /* 0x000fe40000000000 */
[----:B------:R-:W-:Y:S02]  /*4820*/  @P0 R2UR UR5, R8 ;  /* 0x00000000080502ca */ /* 0x000fe400000e0000 */
[----:B------:R1:W-:Y:S03]  /*4830*/  SYNCS.ARRIVE.TRANS64.RED.A1T0 RZ, [R0+URZ], RZ ;  /* 0x000000ff00ff79a7 */ /* 0x0003e600081004ff */
[----:B------:R-:W-:Y:S04]  /*4840*/  @UP1 UMOV UR30, UR4 ;  /* 0x00000004001e1c82 */ /* 0x000fe80008000000 */
[----:B------:R-:W-:Y:S04]  /*4850*/  @UP1 UMOV UR14, UR6 ;  /* 0x00000006000e1c82 */ /* 0x000fe80008000000 */
[----:B------:R-:W-:Y:S01]  /*4860*/  @UP1 UMOV UR13, UR5 ;  /* 0x00000005000d1c82 */ /* 0x000fe20008000000 */
[----:B------:R-:W-:Y:S05]  /*4870*/  BRA.U !UP0, `(.L_x_88) ;  /* 0x0000000108a47547 */ /* 0x000fea000b800000 */
[----:B------:R-:W-:Y:S02]  /*4880*/  UIMAD.WIDE.U32 UR8, UR13, UR35, URZ ;  /* 0x000000230d0872a5 */ /* 0x000fe4000f8e00ff */
[----:B------:R-:W-:Y:S02]  /*4890*/  UIMAD.WIDE.U32 UR10, UR14, UR32, URZ ;  /* 0x000000200e0a72a5 */ /* 0x000fe4000f8e00ff */
[----:B------:R-:W-:Y:S02]  /*48a0*/  USEL UR4, UR31, UR38, !UP5 ;  /* 0x000000261f047287 */ /* 0x000fe4000e800000 */
[----:B------:R-:W-:Y:S02]  /*48b0*/  USEL UR7, UR37, UR39, !UP6 ;  /* 0x0000002725077287 */ /* 0x000fe4000f000000 */
[----:B------:R-:W-:Y:S02]  /*48c0*/  UIMAD.WIDE.U32 UR16, UR4, UR22, URZ ;  /* 0x00000016041072a5 */ /* 0x000fe4000f8e00ff */
[----:B------:R-:W-:Y:S01]  /*48d0*/  UIMAD.WIDE.U32 UR18, UR7, UR22, URZ ;  /* 0x00000016071272a5 */ /* 0x000fe2000f8e00ff */
[----:B------:R-:W-:Y:S02]  /*48e0*/  UMOV UR5, UR9 ;  /* 0x0000000900057c82 */ /* 0x000fe40008000000 */
[----:B------:R-:W-:Y:S03]  /*48f0*/  USHF.R.U32.HI UR6, URZ, UR40, UR5 ;  /* 0x00000028ff067299 */ /* 0x000fe60008011605 */
[----:B------:R-:W-:Y:S01]  /*4900*/  UMOV UR5, UR11 ;  /* 0x0000000b00057c82 */ /* 0x000fe20008000000 */
[----:B------:R-:W-:Y:S02]  /*4910*/  USEL UR6, UR13, UR6, !UP5 ;  /* 0x000000060d067287 */ /* 0x000fe4000e800000 */
[----:B------:R-:W-:Y:S02]  /*4920*/  USHF.R.U32.HI UR8, URZ, UR33, UR5 ;  /* 0x00000021ff087299 */ /* 0x000fe40008011605 */
[----:B------:R-:W-:Y:S01]  /*4930*/  UIMAD.WIDE.U32 UR10, UR6, UR22, URZ ;  /* 0x00000016060a72a5 */ /* 0x000fe2000f8e00ff */
[----:B------:R-:W-:Y:S02]  /*4940*/  UMOV UR5, UR17 ;  /* 0x0000001100057c82 */ /* 0x000fe40008000000 */
[----:B------:R-:W-:Y:S03]  /*4950*/  @UP4 USHF.R.U32.HI UR4, URZ, UR23, UR5 ;  /* 0x00000017ff044299 */ /* 0x000fe60008011605 */
[----:B------:R-:W-:Y:S01]  /*4960*/  UMOV UR5, UR19 ;  /* 0x0000001300057c82 */ /* 0x000fe20008000000 */
[----:B------:R-:W-:Y:S02]  /*4970*/  UIMAD UR4, UR42, UR4, URZ ;  /* 0x000000042a0472a4 */ /* 0x000fe4000f8e02ff */
[----:B------:R-:W-:Y:S02]  /*4980*/  @UP4 USHF.R.U32.HI UR7, URZ, UR23, UR5 ;  /* 0x00000017ff074299 */ /* 0x000fe40008011605 */
[----:B------:R-:W-:Y:S02]  /*4990*/  USEL UR5, UR14, UR8, !UP6 ;  /* 0x000000080e057287 */ /* 0x000fe4000f000000 */
[----:B------:R-:W-:Y:S02]  /*49a0*/  UIMAD UR8, UR42, UR7, URZ ;  /* 0x000000072a0872a4 */ /* 0x000fe4000f8e02ff */
[----:B------:R-:W-:Y:S03]  /*49b0*/  UISETP.GE.AND UP0, UPT, UR6, UR4, UPT ;  /* 0x000000040600728c */ /* 0x000fe6000bf06270 */
[----:B------:R-:W-:Y:S01]  /*49c0*/  UMOV UR4, UR11 ;  /* 0x0000000b00047c82 */ /* 0x000fe20008000000 */
[----:B------:R-:W-:Y:S02]  /*49d0*/  UISETP.GE.OR UP0, UPT, UR5, UR8, UP0 ;  /* 0x000000080500728c */ /* 0x000fe40008706670 */
[----:B------:R-:W-:Y:S02]  /*49e0*/  USHF.R.U32.HI UR4, URZ, UR23, UR4 ;  /* 0x00000017ff047299 */ /* 0x000fe40008011604 */
[----:B------:R-:W-:Y:S02]  /*49f0*/  UIMAD.WIDE.U32 UR8, UR5, UR22, URZ ;  /* 0x00000016050872a5 */ /* 0x000fe4000f8e00ff */
[----:B------:R-:W-:Y:S04]  /*4a00*/  USEL UR10, UR6, UR4, !UP4 ;  /* 0x00000004060a7287 */ /* 0x000fe8000e000000 */
[----:B------:R-:W-:Y:S01]  /*4a10*/  UIADD3 UR11, UPT, UPT, -UR10, URZ, URZ ;  /* 0x000000ff0a0b7290 */ /* 0x000fe2000fffe1ff */
[----:B------:R-:W-:Y:S02]  /*4a20*/  @!UP0 UMOV UR4, UR9 ;  /* 0x0000000900048c82 */ /* 0x000fe40008000000 */
[----:B------:R-:W-:Y:S02]  /*4a30*/  @!UP0 USHF.R.U32.HI UR4, URZ, UR23, UR4 ;  /* 0x00000017ff048299 */ /* 0x000fe40008011604 */
[----:B------:R-:W-:Y:S02]  /*4a40*/  UIMAD UR8, UR42, UR11, UR6 ;  /* 0x0000000b2a0872a4 */ /* 0x000fe4000f8e0206 */
[----:B------:R-:W-:Y:S04]  /*4a50*/  @!UP0 USEL UR4, UR5, UR4, !UP4 ;  /* 0x0000000405048287 */ /* 0x000fe8000e000000 */
[----:B------:R-:W-:Y:S02]  /*4a60*/  @!UP0 UIMAD UR7, UR7, UR8, UR4 ;  /* 0x00000008070782a4 */ /* 0x000fe4000f8e0204 */
[----:B------:R-:W-:Y:S02]  /*4a70*/  @!UP0 UIADD3 UR9, UPT, UPT, UR10, -UR4, URZ ;  /* 0x800000040a098290 */ /* 0x000fe4000fffe0ff */
[----:B------:R-:W-:Y:S02]  /*4a80*/  UIADD3 UR8, UPT, UPT, -UR6, URZ, URZ ;  /* 0x000000ff06087290 */ /* 0x000fe4000fffe1ff */
[----:B------:R-:W-:Y:S02]  /*4a90*/  UIADD3 UR4, UPT, UPT, -UR5, URZ, URZ ;  /* 0x000000ff05047290 */ /* 0x000fe4000fffe1ff */
[----:B------:R-:W-:Y:S03]  /*4aa0*/  @!UP0 UIMAD UR6, UR9, UR42, UR5 ;  /* 0x0000002a090682a4 */ /* 0x000fe6000f8e0205 */
[----:B------:R-:W-:Y:S01]  /*4ab0*/  @!UP0 UMOV UR5, UR7 ;  /* 0x0000000700058c82 */ /* 0x000fe20008000000 */
[----:B------:R-:W-:Y:S02]  /*4ac0*/  UIMAD UR7, UR15, UR4, UR14 ;  /* 0x000000040f0772a4 */ /* 0x000fe4000f8e020e */
[----:B------:R-:W-:Y:S02]  /*4ad0*/  UIMAD UR4, UR34, UR8, UR13 ;  /* 0x00000008220472a4 */ /* 0x000fe4000f8e020d */
[----:B------:R-:W-:Y:S02]  /*4ae0*/  UIMAD UR14, UR5, UR15, UR7 ;  /* 0x0000000f050e72a4 */ /* 0x000fe4000f8e0207 */
[----:B------:R-:W-:Y:S11]  /*4af0*/  UIMAD UR13, UR6, UR34, UR4 ;  /* 0x00000022060d72a4 */ /* 0x000ff6000f8e0204 */
[----:B------:R-:W-:Y:S01]  /*4b00*/  @!UPT UIADD3 URZ, UPT, UPT, URZ, URZ, URZ ;  /* 0x000000fffffff290 */ /* 0x000fe2000fffe0ff */
.L_x_88:
[----:B------:R-:W2:Y:S01]  /*4b10*/  @!UP2 LDCU.128 UR8, c[0x0][0xb10] ;  /* 0x00016200ff08a7ac */ /* 0x000ea20008000c00 */
[C---:B---3--:R-:W-:Y:S02]  /*4b20*/  ISETP.NE.U32.AND P1, PT, R4.reuse, RZ, PT ;  /* 0x000000ff0400720c */ /* 0x048fe40003f25070 */
[----:B------:R-:W-:Y:S02]  /*4b30*/  ISETP.NE.U32.AND P0, PT, R4, RZ, PT ;  /* 0x000000ff0400720c */ /* 0x000fe40003f05070 */
[C---:B------:R-:W-:Y:S02]  /*4b40*/  ISETP.NE.AND.EX P1, PT, R5.reuse, RZ, PT, P1 ;  /* 0x000000ff0500720c */ /* 0x040fe40003f25310 */
[----:B------:R-:W-:Y:S01]  /*4b50*/  ISETP.NE.AND.EX P0, PT, R5, RZ, PT, P0 ;  /* 0x000000ff0500720c */ /* 0x000fe20003f05300 */
[----:B------:R-:W3:Y:S01]  /*4b60*/  @!UP2 LDCU UR5, c[0x0][0xb0c] ;  /* 0x00016180ff05a7ac */ /* 0x000ee20008000800 */
[----:B------:R-:W-:Y:S02]  /*4b70*/  USHF.L.U32 UR26, UR25, 0x6, URZ ;  /* 0x00000006191a7899 */ /* 0x000fe400080006ff */
[----:B------:R-:W-:Y:S02]  /*4b80*/  USHF.L.U32 UR27, UR20, 0x6, URZ ;  /* 0x00000006141b7899 */ /* 0x000fe400080006ff */
[----:B--2---:R-:W-:Y:S07]  /*4b90*/  UIMAD.WIDE.U32 UR6, UR14, UR8, URZ ;  /* 0x000000080e0672a5 */ /* 0x004fee000f8e00ff */
[----:B------:R-:W-:Y:S01]  /*4ba0*/  @!UP2 UMOV UR4, UR7 ;  /* 0x000000070004ac82 */ /* 0x000fe20008000000 */
[----:B---3--:R-:W-:Y:S02]  /*4bb0*/  @!UP2 UISETP.NE.AND UP0, UPT, UR5, 0x1, UPT ;  /* 0x000000010500a88c */ /* 0x008fe4000bf05270 */
[----:B------:R-:W-:Y:S02]  /*4bc0*/  @!UP2 USHF.R.U32.HI UR4, URZ, UR9, UR4 ;  /* 0x00000009ff04a299 */ /* 0x000fe40008011604 */
[----:B------:R-:W-:Y:S02]  /*4bd0*/  UIMAD.WIDE.U32 UR6, UR13, UR11, URZ ;  /* 0x0000000b0d0672a5 */ /* 0x000fe4000f8e00ff */
[----:B------:R-:W-:Y:S02]  /*4be0*/  @!UP2 USEL UR8, UR14, UR4, !UP0 ;  /* 0x000000040e08a287 */ /* 0x000fe4000c000000 */
[----:B------:R-:W-:Y:S03]  /*4bf0*/  @!UP2 UISETP.NE.AND UP0, UPT, UR10, 0x1, UPT ;  /* 0x000000010a00a88c */ /* 0x000fe6000bf05270 */
[----:B------:R-:W-:Y:S02]  /*4c00*/  @!UP2 UMOV UR6, UR7 ;  /* 0x000000070006ac82 */ /* 0x000fe40008000000 */
[----:B------:R-:W2:Y:S02]  /*4c10*/  @!UP2 LDCU UR4, c[0x0][0xb20] ;  /* 0x00016400ff04a7ac */ /* 0x000ea40008000800 */
[----:B--2---:R-:W-:Y:S04]  /*4c20*/  @!UP2 USHF.R.U32.HI UR6, URZ, UR4, UR6 ;  /* 0x00000004ff06a299 */ /* 0x004fe80008011606 */
[----:B------:R-:W-:Y:S04]  /*4c30*/  @!UP2 USEL UR6, UR13, UR6, !UP0 ;  /* 0x000000060d06a287 */ /* 0x000fe8000c000000 */
[----:B------:R-:W-:Y:S02]  /*4c40*/  @!UP2 UIADD3 UR4, UPT, UPT, -UR8, UR6, URZ ;  /* 0x000000060804a290 */ /* 0x000fe4000fffe1ff */
[----:B------:R-:W-:Y:S02]  /*4c50*/  @!UP2 UIADD3 UR6, UPT, UPT, UR8, -UR6, URZ ;  /* 0x800000060806a290 */ /* 0x000fe4000fffe0ff */
[----:B------:R-:W-:Y:S02]  /*4c60*/  @!UP2 UIMAD UR14, UR4, UR5, UR14 ;  /* 0x00000005040ea2a4 */ /* 0x000fe4000f8e020e */
[----:B------:R-:W-:Y:S01]  /*4c70*/  @!UP2 UIMAD UR13, UR6, UR10, UR13 ;  /* 0x0000000a060da2a4 */ /* 0x000fe2000f8e020d */
[----:B------:R-:W-:Y:S11]  /*4c80*/  BRA.U UP3, `(.L_x_89) ;  /* 0x0000000103107547 */ /* 0x000ff6000b800000 */
[----:B------:R-:W-:Y:S04]  /*4c90*/  MOV R6, UR43 ;  /* 0x0000002b00067c02 */ /* 0x000fe80008000f00 */
[----:B------:R-:W-:Y:S04]  /*4ca0*/  SHF.L.U32 R6, R6, 0x1f, RZ ;  /* 0x0000001f06067819 */ /* 0x000fe800000006ff */
[----:B------:R-:W2:Y:S02]  /*4cb0*/  SYNCS.PHASECHK.TRANS64.TRYWAIT P2, [UR29+0x88], R6 ;  /* 0x00008806ff0075a7 */ /* 0x000ea4000804111d */
[----:B--2---:R-:W-:Y:S05]  /*4cc0*/  @!P2 BRA `(.L_x_90) ;  /* 0x000000380020a947 */ /* 0x004fea0003800000 */
.L_x_89:
[----:B------:R-:W-:Y:S05]  /*4cd0*/  @!P1 BRA `(.L_x_91) ;  /* 0x0000000000309947 */ /* 0x000fea0003800000 */
[----:B------:R-:W-:Y:S01]  /*4ce0*/  ISETP.NE.U32.AND P1, PT, R2, RZ, PT ;  /* 0x000000ff0200720c */ /* 0x000fe20003f25070 */
[----:B------:R-:W2:Y:S01]  /*4cf0*/  LDCU.64 UR4, c[0x0][0x358] ;  /* 0x00006b00ff0477ac */ /* 0x000ea20008000a00 */
[----:B------:R-:W-:Y:S02]  /*4d00*/  IMAD.MOV.U32 R46, RZ, RZ, 0x1 ;  /* 0x00000001ff2e7424 */ /* 0x000fe400078e00ff */
[----:B------:R-:W-:Y:S11]  /*4d10*/  ISETP.NE.AND.EX P1, PT, R3, RZ, PT, P1 ;  /* 0x000000ff0300720c */ /* 0x000ff60003f25310 */
[----:B------:R-:W-:Y:S02]  /*4d20*/  @!UPT UIADD3 URZ, UPT, UPT, URZ, URZ, URZ ;  /* 0x000000fffffff290 */ /* 0x000fe4000fffe0ff */
[----:B------:R-:W3:Y:S01]  /*4d30*/  @P1 LDC.64 R8, c[0x0][0x888] ;  /* 0x00022200ff081b82 */ /* 0x000ee20000000a00 */
[----:B-1----:R-:W-:Y:S04]  /*4d40*/  @P1 IMAD R0, R4, UR36, RZ ;  /* 0x0000002404001c24 */ /* 0x002fe8000f8e02ff */
[----:B---3--:R-:W-:Y:S04]  /*4d50*/  @P1 IMAD.WIDE R8, R0, 0x4, R8 ;  /* 0x0000000400081825 */ /* 0x008fe800078e0208 */
[----:B------:R-:W-:Y:S01]  /*4d60*/  HFMA2 R0, -RZ, RZ, 0, 5.9604644775390625e-08 ;  /* 0x00000001ff007431 */ /* 0x000fe200000001ff */
[----:B--2--5:R2:W5:Y:S04]  /*4d70*/  @P1 LDG.E R26, desc[UR4][R8.64] ;  /* 0x00000004081a1981 */ /* 0x024568000c1e1900 */
[----:B------:R-:W-:Y:S01]  /*4d80*/  @!P1 PRMT R46, R0, 0x7610, R46 ;  /* 0x00007610002e9816 */ /* 0x000fe2000000002e */
[----:B--2---:R-:W3:Y:S06]  /*4d90*/  @!P1 LDC R26, c[0x0][0x880] ;  /* 0x00022000ff1a9b82 */ /* 0x004eec0000000800 */
.L_x_91:
[----:B---3-5:R-:W-:Y:S01]  /*4da0*/  @!P0 FSETP.EQ.AND P1, PT, R26, RZ, PT ;  /* 0x000000ff1a00820b */ /* 0x028fe20003f22000 */
[----:B------:R-:W-:Y:S01]  /*4db0*/  @!UPT UIADD3 URZ, UPT, UPT, URZ, URZ, URZ ;  /* 0x000000fffffff290 */ /* 0x000fe2000fffe0ff */
[----:B------:R-:W-:Y:S11]  /*4dc0*/  @!P0 BRA `(.L_x_92) ;  /* 0x0000000000188947 */ /* 0x000ff60003800000 */
[----:B------:R-:W-:Y:S02]  /*4dd0*/  LOP3.LUT P0, RZ, R46, 0xff, RZ, 0xc0, !PT ;  /* 0x000000ff2eff7812 */ /* 0x000fe4000780c0ff */
[----:B------:R-:W-:Y:S04]  /*4de0*/  ISETP.NE.U32.AND P1, PT, R2, RZ, PT ;  /* 0x000000ff0200720c */ /* 0x000fe80003f25070 */
[----:B------:R-:W-:Y:S04]  /*4df0*/  ISETP.NE.AND.EX P1, PT, R3, RZ, PT, P1 ;  /* 0x000000ff0300720c */ /* 0x000fe80003f25310 */
[----:B------:R-:W-:Y:S03]  /*4e00*/  PLOP3.LUT P1, PT, P1, PT, PT, 0x8, 0x80 ;  /* 0x000000000080781c */ /* 0x000fe60000f2e170 */
[----:B------:R-:W-:Y:S11]  /*4e10*/  @P0 FSETP.EQ.AND P1, PT, R26, RZ, PT ;  /* 0x000000ff1a00020b */ /* 0x000ff60003f22000 */
[----:B------:R-:W-:Y:S02]  /*4e20*/  @!UPT UIADD3 URZ, UPT, UPT, URZ, URZ, URZ ;  /* 0x000000fffffff290 */ /* 0x000fe4000fffe0ff */
.L_x_92:
[----:B------:R-:W-:Y:S01]  /*4e30*/  ULEA UR4, UR12, UR29, 0x3 ;  /* 0x0000001d0c047291 */ /* 0x000fe2000f8e18ff */
[----:B------:R-:W-:Y:S02]  /*4e40*/  SHF.L.U32 R9, R15, 0x1f, RZ ;  /* 0x0000001f0f097819 */ /* 0x000fe400000006ff */
[----:B------:R-:W-:Y:S04]  /*4e50*/  ELECT P0, URZ, PT ;  /* 0x0000000000ff782f */ /* 0x000fe80003800000 */
[----:B------:R-:W-:Y:S02]  /*4e60*/  PLOP3.LUT P1, PT, P1, P0, PT, 0xf2, 0x2f ;  /* 0x00000000002f781c */ /* 0x000fe40000f21e72 */
[----:B------:R-:W2:Y:S11]  /*4e70*/  SYNCS.PHASECHK.TRANS64.TRYWAIT P2, [UR4+0x68], R9 ;  /* 0x00006809ff0075a7 */ /* 0x000eb60008041104 */
[----:B------:R-:W-:Y:S05]  /*4e80*/  @!P1 IADD3 R8, P0, PT, R16, 0x580, RZ ;  /* 0x0000058010089810 */ /* 0x000fea0007f1e0ff */
[----:B-1----:R-:W-:Y:S01]  /*4e90*/  @!P1 IMAD.X R6, RZ, RZ, R17, P0 ;  /* 0x000000ffff069224 */ /* 0x002fe200000e0611 */
[----:B--2---:R-:W-:Y:S07]  /*4ea0*/  @!P2 BRA `(.L_x_93) ;  /* 0x0000003400c0a947 */ /* 0x004fee0003800000 */
.L_x_169:
[----:B------:R-:W2:Y:S01]  /*4eb0*/  S2UR UR11, SR_CgaCtaId ;  /* 0x00000000000b79c3 */ /* 0x000ea20000008800 */
[----:B------:R-:W-:Y:S01]  /*4ec0*/  @!P1 R2UR UR6, R6 ;  /* 0x00000000060692ca */ /* 0x000fe200000e0000 */
[----:B------:R-:W-:Y:S01]  /*4ed0*/  UIADD3 UR5, UPT, UPT, UR12, 0x1, URZ ;  /* 0x000000010c057890 */ /* 0x000fe2000fffe0ff */
[----:B------:R-:W-:Y:S01]  /*4ee0*/  @!P1 R2UR UR7, R8 ;  /* 0x00000000080792ca */ /* 0x000fe200000e0000 */
[----:B------:R-:W-:Y:S01]  /*4ef0*/  UIADD3 UR25, UPT, UPT, UR4, 0x50, URZ ;  /* 0x0000005004197890 */ /* 0x000fe2000fffe0ff */
[----:B-1----:R-:W-:Y:S01]  /*4f00*/  @!P1 IMAD.MOV.U32 R0, RZ, RZ, 0x1000 ;  /* 0x00001000ff009424 */ /* 0x002fe200078e00ff */
[----:B------:R-:W-:Y:S01]  /*4f10*/  UISETP.NE.AND UP0, UPT, UR5, 0x3, UPT ;  /* 0x000000030500788c */ /* 0x000fe2000bf05270 */
[----:B------:R-:W-:Y:S01]  /*4f20*/  VIADD R14, R14, 0x1 ;  /* 0x000000010e0e7836 */ /* 0x000fe20000000000 */
[----:B------:R-:W-:Y:S01]  /*4f30*/  UMOV UR18, 0x0 ;  /* 0x0000000000127882 */ /* 0x000fe20000000000 */
[----:B------:R-:W-:Y:S01]  /*4f40*/  UMOV UR19, 0x10000000 ;  /* 0x1000000000137882 */ /* 0x000fe20000000000 */
[----:B------:R-:W-:Y:S02]  /*4f50*/  USEL UR21, UR5, URZ, UP0 ;  /* 0x000000ff05157287 */ /* 0x000fe40008000000 */
[----:B------:R-:W-:Y:S02]  /*4f60*/  USEL UR9, URZ, 0x1, UP0 ;  /* 0x00000001ff097887 */ /* 0x000fe40008000000 */
[----:B------:R-:W-:Y:S01]  /*4f70*/  VOTEU.ALL UP0, P1 ;  /* 0x0000000000ff7886 */ /* 0x000fe20000800000 */
[----:B------:R-:W-:Y:S01]  /*4f80*/  IMAD.U32 R9, RZ, RZ, UR6 ;  /* 0x00000006ff097e24 */ /* 0x000fe2000f8e00ff */
[----:B------:R-:W-:Y:S01]  /*4f90*/  UMOV UR28, UR36 ;  /* 0x00000024001c7c82 */ /* 0x000fe20008000000 */
[----:B------:R-:W-:Y:S01]  /*4fa0*/  IMAD.U32 R8, RZ, RZ, UR7 ;  /* 0x00000007ff087e24 */ /* 0x000fe2000f8e00ff */
[----:B------:R-:W-:Y:S01]  /*4fb0*/  LOP3.LUT R15, R15, UR9, RZ, 0x3c, !PT ;  /* 0x000000090f0f7c12 */ /* 0x000fe2000f8e3cff */
[----:B------:R-:W-:Y:S01]  /*4fc0*/  @!UP0 ULEA UR5, UR12, UR29, 0xc ;  /* 0x0000001d0c058291 */ /* 0x000fe2000f8e60ff */
[----:B------:R-:W-:Y:S01]  /*4fd0*/  @!P1 R2UR UR7, R9 ;  /* 0x00000000090792ca */ /* 0x000fe200000e0000 */
[----:B------:R-:W-:Y:S01]  /*4fe0*/  @!UP0 UIADD3 UR10, UPT, UPT, UR26, 0x20, URZ ;  /* 0x000000201a0a8890 */ /* 0x000fe2000fffe0ff */
[----:B------:R-:W-:Y:S01]  /*4ff0*/  @!P1 R2UR UR6, R8 ;  /* 0x00000000080692ca */ /* 0x000fe200000e0000 */
[----:B------:R-:W-:Y:S01]  /*5000*/  @!UP0 UIADD3 UR24, UPT, UPT, UR5, 0x200, URZ ;  /* 0x0000020005188890 */ /* 0x000fe2000fffe0ff */
[----:B------:R-:W-:Y:S01]  /*5010*/  SHF.L.U32 R6, R15, 0x1f, RZ ;  /* 0x0000001f0f067819 */ /* 0x000fe200000006ff */
[----:B------:R-:W-:Y:S01]  /*5020*/  @!UP0 UIADD3 UR8, UPT, UPT, UR5, 0xa00, URZ ;  /* 0x00000a0005088890 */ /* 0x000fe2000fffe0ff */
[----:B------:R-:W-:Y:S01]  /*5030*/  VOTEU.ALL UP0, P1 ;  /* 0x0000000000ff7886 */ /* 0x000fe20000800000 */
[----:B--2---:R-:W-:Y:S01]  /*5040*/  UPRMT UR16, UR11, 0x654, UR25 ;  /* 0x000006540b107896 */ /* 0x004fe20008000019 */
[----:B------:R-:W-:Y:S02]  /*5050*/  UMOV UR12, UR36 ;  /* 0x00000024000c7c82 */ /* 0x000fe40008000000 */
[----:B------:R-:W-:Y:S01]  /*5060*/  UMOV UR11, UR27 ;  /* 0x0000001b000b7c82 */ /* 0x000fe20008000000 */
[----:B------:R-:W-:Y:S01]  /*5070*/  UMOV UR9, UR25 ;  /* 0x0000001900097c82 */ /* 0x000fe20008000000 */
[----:B------:R-:W-:Y:S03]  /*5080*/  ULEA UR5, UR21, UR29, 0x3 ;  /* 0x0000001d15057291 */ /* 0x000fe6000f8e18ff */
[----:B------:R1:W-:Y:S01]  /*5090*/  @!UP0 UTMALDG.3D [UR24], [UR6], desc[UR18] ;  /* 0x00001218060085b4 */ /* 0x0003e20008011000 */
[----:B------:R-:W-:Y:S05]  /*50a0*/  VOTEU.ALL UP0, P1 ;  /* 0x0000000000ff7886 */ /* 0x000fea0000800000 */
[----:B------:R1:W-:Y:S01]  /*50b0*/  @!UP0 UTMALDG.3D [UR8], [UR6], desc[UR18] ;  /* 0x00001208060085b4 */ /* 0x0003e20008011000 */
[----:B------:R1:W-:Y:S01]  /*50c0*/  @!P1 SYNCS.ARRIVE.TRANS64.RED.A0TR RZ, [UR4+0x50], R0 ;  /* 0x00005000ffff99a7 */ /* 0x0003e20008300404 */
[----:B------:R-:W-:Y:S01]  /*50d0*/  SYNCS.ARRIVE.TRANS64.RED.A1T0 RZ, [UR16], RZ ;  /* 0x000000ffffff79a7 */ /* 0x000fe20008100410 */
[----:B------:R-:W2:Y:S02]  /*50e0*/  SYNCS.PHASECHK.TRANS64.TRYWAIT P0, [UR5+0x68], R6 ;  /* 0x00006806ff0075a7 */ /* 0x000ea40008001105 */
[----:B-12---:R-:W-:Y:S05]  /*50f0*/  @!P0 BRA `(.L_x_94) ;  /* 0x0000003400448947 */ /* 0x006fea0003800000 */
.L_x_171:
[----:B------:R-:W-:Y:S01]  /*5100*/  UIADD3 UR17, UPT, UPT, UR5, 0x50, URZ ;  /* 0x0000005005117890 */ /* 0x000fe2000fffe0ff */
[----:B-1----:R-:W-:Y:S01]  /*5110*/  @!P1 IADD3 R6, P0, PT, R16, 0x580, RZ ;  /* 0x0000058010069810 */ /* 0x002fe20007f1e0ff */
[----:B------:R-:W-:Y:S01]  /*5120*/  UPLOP3.LUT UP3, UPT, UPT, UPT, UPT, 0x80, 0x8 ;  /* 0x000000000008789c */ /* 0x000fe20003f6f070 */
[----:B------:R-:W1:Y:S01]  /*5130*/  S2UR UR9, SR_CgaCtaId ;  /* 0x00000000000979c3 */ /* 0x000e620000008800 */
[----:B------:R-:W-:Y:S01]  /*5140*/  UMOV UR24, 0x0 ;  /* 0x0000000000187882 */ /* 0x000fe20000000000 */
[----:B------:R-:W-:Y:S01]  /*5150*/  @!P1 R2UR UR6, R6 ;  /* 0x00000000060692ca */ /* 0x000fe200000e0000 */
[----:B------:R-:W-:Y:S01]  /*5160*/  @!P1 IMAD.X R0, RZ, RZ, R17, P0 ;  /* 0x000000ffff009224 */ /* 0x000fe200000e0611 */
[----:B------:R-:W-:Y:S01]  /*5170*/  UMOV UR25, 0x10000000 ;  /* 0x1000000000197882 */ /* 0x000fe20000000000 */
[----:B------:R-:W-:Y:S01]  /*5180*/  UMOV UR19, UR27 ;  /* 0x0000001b00137c82 */ /* 0x000fe20008000000 */
[----:B------:R-:W-:Y:S01]  /*5190*/  UMOV UR20, UR36 ;  /* 0x0000002400147c82 */ /* 0x000fe20008000000 */
[----:B------:R-:W-:Y:S01]  /*51a0*/  UMOV UR11, UR27 ;  /* 0x0000001b000b7c82 */ /* 0x000fe20008000000 */
[----:B------:R-:W-:Y:S01]  /*51b0*/  @!P1 R2UR UR4, R0 ;  /* 0x00000000000492ca */ /* 0x000fe200000e0000 */
[----:B------:R-:W-:Y:S01]  /*51c0*/  UMOV UR12, UR36 ;  /* 0x00000024000c7c82 */ /* 0x000fe20008000000 */
[----:B------:R-:W-:Y:S01]  /*51d0*/  VOTEU.ALL UP0, P1 ;  /* 0x0000000000ff7886 */ /* 0x000fe20000800000 */
[----:B------:R-:W-:Y:S01]  /*51e0*/  R2UR UR41, R50 ;  /* 0x00000000322972ca */ /* 0x000fe200000e0000 */
[----:B------:R-:W-:Y:S01]  /*51f0*/  UMOV UR36, UR30 ;  /* 0x0000001e00247c82 */ /* 0x000fe20008000000 */
[----:B------:R-:W-:Y:S02]  /*5200*/  R2UR UR28, R51 ;  /* 0x00000000331c72ca */ /* 0x000fe400000e0000 */
[----:B------:R-:W-:Y:S01]  /*5210*/  @!UP0 UIADD3 UR18, UPT, UPT, UR26, 0x10, URZ ;  /* 0x000000101a128890 */ /* 0x000fe2000fffe0ff */
[----:B------:R-:W-:Y:S01]  /*5220*/  IMAD.U32 R8, RZ, RZ, UR6 ;  /* 0x00000006ff087e24 */ /* 0x000fe2000f8e00ff */
[----:B------:R-:W-:Y:S01]  /*5230*/  @!UP0 UIADD3 UR10, UPT, UPT, UR26, 0x30, URZ ;  /* 0x000000301a0a8890 */ /* 0x000fe2000fffe0ff */
[----:B------:R-:W-:Y:S03]  /*5240*/  ISETP.NE.AND P0, PT, R14, 0x2, PT ;  /* 0x000000020e00780c */ /* 0x000fe60003f05270 */
[----:B------:R-:W-:Y:S01]  /*5250*/  IMAD.U32 R9, RZ, RZ, UR4 ;  /* 0x00000004ff097e24 */ /* 0x000fe2000f8e00ff */
[----:B------:R-:W-:Y:S01]  /*5260*/  @!P1 R2UR UR6, R8 ;  /* 0x00000000080692ca */ /* 0x000fe200000e0000 */
[----:B------:R-:W-:Y:S01]  /*5270*/  @!UP0 ULEA UR4, UR21, UR29, 0xc ;  /* 0x0000001d15048291 */ /* 0x000fe2000f8e60ff */
[----:B------:R-:W-:Y:S02]  /*5280*/  SEL R0, RZ, 0x1, P0 ;  /* 0x00000001ff007807 */ /* 0x000fe40000000000 */
[----:B------:R-:W-:Y:S01]  /*5290*/  @!P1 R2UR UR7, R9 ;  /* 0x00000000090792ca */ /* 0x000fe200000e0000 */
[----:B------:R-:W-:Y:S01]  /*52a0*/  @!UP0 UIADD3 UR16, UPT, UPT, UR4, 0x200, URZ ;  /* 0x0000020004108890 */ /* 0x000fe2000fffe0ff */
[----:B------:R-:W-:Y:S01]  /*52b0*/  LOP3.LUT R13, R13, R0, RZ, 0x3c, !PT ;  /* 0x000000000d0d7212 */ /* 0x000fe200078e3cff */
[----:B------:R-:W-:Y:S01]  /*52c0*/  @!UP0 UIADD3 UR8, UPT, UPT, UR4, 0xa00, URZ ;  /* 0x00000a0004088890 */ /* 0x000fe2000fffe0ff */
[----:B------:R-:W-:Y:S01]  /*52d0*/  SEL R14, R14, RZ, P0 ;  /* 0x000000ff0e0e7207 */ /* 0x000fe20000000000 */
[----:B------:R-:W-:Y:S01]  /*52e0*/  VOTEU.ALL UP0, P1 ;  /* 0x0000000000ff7886 */ /* 0x000fe20000800000 */
[----:B-1----:R-:W-:Y:S03]  /*52f0*/  UPRMT UR4, UR9, 0x654, UR17 ;  /* 0x0000065409047896 */ /* 0x002fe60008000011 */
[----:B------:R-:W-:Y:S04]  /*5300*/  UMOV UR9, UR17 ;  /* 0x0000001100097c82 */ /* 0x000fe80008000000 */
[----:B------:R1:W-:Y:S01]  /*5310*/  @!UP0 UTMALDG.3D [UR16], [UR6], desc[UR24] ;  /* 0x00001810060085b4 */ /* 0x0003e20008011000 */
[----:B------:R-:W-:Y:S05]  /*5320*/  VOTEU.ALL UP0, P1 ;  /* 0x0000000000ff7886 */ /* 0x000fea0000800000 */
[----:B------:R2:W-:Y:S01]  /*5330*/  @!UP0 UTMALDG.3D [UR8], [UR6], desc[UR24] ;  /* 0x00001808060085b4 */ /* 0x0005e20008011000 */
[----:B------:R4:W-:Y:S01]  /*5340*/  @!P1 SYNCS.ARRIVE.TRANS64.RED.A0TR RZ, [UR5+0x50], R7 ;  /* 0x00005007ffff99a7 */ /* 0x0009e20008300405 */
[----:B------:R-:W-:Y:S01]  /*5350*/  SYNCS.ARRIVE.TRANS64.RED.A1T0 RZ, [UR4], RZ ;  /* 0x000000ffffff79a7 */ /* 0x000fe20008100404 */
[----:B------:R-:W-:Y:S04]  /*5360*/  UIADD3 UR4, UPT, UPT, UR21, 0x1, URZ ;  /* 0x0000000115047890 */ /* 0x000fe8000fffe0ff */
[----:B------:R-:W-:Y:S04]  /*5370*/  UISETP.NE.AND UP0, UPT, UR4, 0x3, UPT ;  /* 0x000000030400788c */ /* 0x000fe8000bf05270 */
[----:B------:R-:W-:Y:S02]  /*5380*/  USEL UR5, URZ, 0x1, UP0 ;  /* 0x00000001ff057887 */ /* 0x000fe40008000000 */
[----:B-1----:R-:W-:Y:S04]  /*5390*/  UIADD3 UR20, UPT, UPT, UR14, UR28, URZ ;  /* 0x0000001c0e147290 */ /* 0x002fe8000fffe0ff */
[----:B------:R-:W-:Y:S01]  /*53a0*/  LOP3.LUT R15, R15, UR5, RZ, 0x3c, !PT ;  /* 0x000000050f0f7c12 */ /* 0x000fe2000f8e3cff */
[----:B--2---:R-:W-:Y:S02]  /*53b0*/  UIADD3 UR25, UPT, UPT, UR13, UR41, URZ ;  /* 0x000000290d197290 */ /* 0x004fe4000fffe0ff */
[----:B------:R-:W-:Y:S01]  /*53c0*/  USEL UR12, UR4, URZ, UP0 ;  /* 0x000000ff040c7287 */ /* 0x000fe20008000000 */
[----:B------:R-:W-:Y:S11]  /*53d0*/  BRA.U UP1, `(.L_x_95) ;  /* 0xfffffff101ac7547 */ /* 0x000ff6000b83ffff */
[----:B------:R-:W-:Y:S01]  /*53e0*/  UIADD3 UR29, UPT, UPT, UR29, 0x68, URZ ;  /* 0x000000681d1d7890 */ /* 0x000fe2000fffe0ff */
[----:B------:R-:W-:-:S03]  /*53f0*/  SHF.L.U32 R2, R15, 0x1f, RZ ;  /* 0x0000001f0f027819 */ /* 0x000fc600000006ff */
[----:B------:R-:W-:-:S09]  /*5400*/  ULEA UR4, UR12, UR29, 0x3 ;  /* 0x0000001d0c047291 */ /* 0x000fd2000f8e18ff */
[----:B------:R-:W1:Y:S02]  /*5410*/  SYNCS.PHASECHK.TRANS64.TRYWAIT P0, [UR4], R2 ;  /* 0x00000002ff0075a7 */ /* 0x000e640008001104 */
[----:B-1----:R-:W-:Y:S05]  /*5420*/  @!P0 BRA `(.L_x_96) ;  /* 0x0000003000908947 */ /* 0x002fea0003800000 */
.L_x_173:
        /* <DEDUP_REMOVED lines=9> */
.L_x_175:
[----:B------:R-:W-:-:S04]  /*54c0*/  UIADD3 UR4, UPT, UPT, UR4, 0x1, URZ ;  /* 0x0000000104047890 */ /* 0x000fc8000fffe0ff */
[----:B------:R-:W-:-:S04]  /*54d0*/  UISETP.NE.AND UP0, UPT, UR4, 0x3, UPT ;  /* 0x000000030400788c */ /* 0x000fc8000bf05270 */
[----:B------:R-:W-:Y:S02]  /*54e0*/  USEL UR5, URZ, 0x1, UP0 ;  /* 0x00000001ff057887 */ /* 0x000fe40008000000 */
[----:B------:R-:W-:-:S04]  /*54f0*/  USEL UR4, UR4, URZ, UP0 ;  /* 0x000000ff04047287 */ /* 0x000fc80008000000 */
[----:B------:R-:W-:Y:S01]  /*5500*/  ULEA UR4, UR4, UR29, 0x3 ;  /* 0x0000001d04047291 */ /* 0x000fe2000f8e18ff */
[----:B-1----:R-:W-:-:S04]  /*5510*/  LOP3.LUT R2, R15, UR5, RZ, 0x3c, !PT ;  /* 0x000000050f027c12 */ /* 0x002fc8000f8e3cff */
[----:B------:R-:W-:Y:S01]  /*5520*/  SHF.L.U32 R2, R2, 0x1f, RZ ;  /* 0x0000001f02027819 */ /* 0x000fe200000006ff */
[----:B------:R-:W-:-:S07]  /*5530*/  IMAD.U32 R0, RZ, RZ, UR4 ;  /* 0x00000004ff007e24 */ /* 0x000fce000f8e00ff */
.L_x_98:
[----:B-1----:R1:W2:Y:S02]  /*5540*/  SYNCS.PHASECHK.TRANS64.TRYWAIT P0, [R0+URZ], R2 ;  /* 0x00000002000075a7 */ /* 0x0022a400080011ff */
[----:B--2---:R-:W-:Y:S05]  /*5550*/  @!P0 NANOSLEEP.SYNCS 0x989680 ;  /* 0x009896800000895d */ /* 0x004fea0003900000 */
[----:B------:R-:W2:Y:S02]  /*5560*/  @!P0 SYNCS.PHASECHK.TRANS64 P0, [R0+URZ], R2 ;  /* 0x00000002000085a7 */ /* 0x000ea400080010ff */
[----:B--2---:R-:W-:Y:S05]  /*5570*/  @P0 EXIT ;  /* 0x000000000000094d */ /* 0x004fea0003800000 */
[----:B------:R-:W-:Y:S05]  /*5580*/  BRA `(.L_x_98) ;  /* 0xfffffffc00ec7947 */ /* 0x000fea000383ffff */
.L_x_86:
[----:B------:R-:W-:-:S06]  /*5590*/  UISETP.GE.AND UP0, UPT, UR13, 0x4, UPT ;  /* 0x000000040d00788c */ /* 0x000fcc000bf06270 */
[----:B------:R-:W-:-:S13]  /*55a0*/  PLOP3.LUT P0, PT, PT, PT, UP0, 0x80, 0x8 ;  /* 0x000000000008781c */ /* 0x000fda0003f0f008 */
[----:B------:R-:W-:Y:S05]  /*55b0*/  @!P0 EXIT ;  /* 0x000000000000894d */ /* 0x000fea0003800000 */
[----:B------:R-:W1:Y:S08]  /*55c0*/  S2UR UR4, SR_CgaCtaId ;  /* 0x00000000000479c3 */ /* 0x000e700000008800 */
[----:B------:R-:W-:Y:S01]  /*55d0*/  BAR.SYNC.DEFER_BLOCKING 0x6, 0xa0 ;  /* 0x0182800000007b1d */ /* 0x000fe20000010000 */
[----:B------:R-:W-:Y:S01]  /*55e0*/  IMAD.SHL.U32 R3, R47, 0x200000, RZ ;  /* 0x002000002f037824 */ /* 0x000fe200078e00ff */
[----:B------:R-:W-:Y:S01]  /*55f0*/  CS2R R56, SRZ ;  /* 0x0000000000387805 */ /* 0x000fe2000001ff00 */
[----:B------:R-:W-:-:S02]  /*5600*/  IMAD.SHL.U32 R45, R58, 0x10, RZ ;  /* 0x000000103a2d7824 */ /* 0x000fc400078e00ff */
[C---:B------:R-:W-:Y:S01]  /*5610*/  IMAD.U32 R23, R58.reuse, 0x10000, RZ ;  /* 0x000100003a177824 */ /* 0x040fe200078e00ff */
[----:B------:R-:W-:Y:S02]  /*5620*/  UMOV UR45, 0x400 ;  /* 0x00000400002d7882 */ /* 0x000fe40000000000 */
[----:B------:R-:W2:Y:S01]  /*5630*/  LDC.64 R42, c[0x0][0x8b0] ;  /* 0x00022c00ff2a7b82 */ /* 0x000ea20000000a00 */
[----:B------:R-:W-:Y:S01]  /*5640*/  IMAD.SHL.U32 R2, R58, 0x2, RZ ;  /* 0x000000023a027824 */ /* 0x000fe200078e00ff */
[----:B------:R-:W-:Y:S01]  /*5650*/  LOP3.LUT R3, R3, 0x200000, RZ, 0xc0, !PT ;  /* 0x0020000003037812 */ /* 0x000fe200078ec0ff */
[----:B------:R-:W-:Y:S01]  /*5660*/  IMAD.SHL.U32 R4, R47, 0x200, RZ ;  /* 0x000002002f047824 */ /* 0x000fe200078e00ff */
[C---:B------:R-:W-:Y:S01]  /*5670*/  LOP3.LUT R5, R45.reuse, 0x40, RZ, 0xc0, !PT ;  /* 0x000000402d057812 */ /* 0x040fe200078ec0ff */
[----:B------:R-:W-:Y:S01]  /*5680*/  IMAD.MOV.U32 R22, RZ, RZ, RZ ;  /* 0x000000ffff167224 */ /* 0x000fe200078e00ff */
[----:B------:R-:W-:Y:S01]  /*5690*/  LOP3.LUT R44, R45, 0x5b0, RZ, 0xc0, !PT ;  /* 0x000005b02d2c7812 */ /* 0x000fe200078ec0ff */
[----:B------:R-:W-:Y:S01]  /*56a0*/  IMAD.MOV.U32 R55, RZ, RZ, RZ ;  /* 0x000000ffff377224 */ /* 0x000fe200078e00ff */
[----:B------:R-:W3:Y:S01]  /*56b0*/  LDC.64 R40, c[0x0][0x8a8] ;  /* 0x00022a00ff287b82 */ /* 0x000ee20000000a00 */
[----:B------:R-:W-:Y:S01]  /*56c0*/  LOP3.LUT R23, R3, 0x400000, R23, 0xf8, !PT ;  /* 0x0040000003177812 */ /* 0x000fe200078ef817 */
[----:B------:R-:W4:Y:S01]  /*56d0*/  LDCU UR62, c[0x0][0x370] ;  /* 0x00006e00ff3e77ac */ /* 0x000f220008000800 */
[----:B------:R-:W-:-:S02]  /*56e0*/  LOP3.LUT R2, R5, 0x8, R2, 0xf8, !PT ;  /* 0x0000000805027812 */ /* 0x000fc400078ef802 */
[----:B------:R-:W-:Y:S01]  /*56f0*/  LOP3.LUT R44, R44, 0x200, R4, 0xf8, !PT ;  /* 0x000002002c2c7812 */ /* 0x000fe200078ef804 */
[----:B------:R-:W2:Y:S01]  /*5700*/  LDCU UR43, c[0x0][0xb0c] ;  /* 0x00016180ff2b77ac */ /* 0x000ea20008000800 */
[----:B------:R-:W-:Y:S02]  /*5710*/  LOP3.LUT P0, RZ, R45, 0x40, RZ, 0xc0, !PT ;  /* 0x000000402dff7812 */ /* 0x000fe4000780c0ff */
[----:B------:R-:W-:Y:S01]  /*5720*/  LOP3.LUT R44, R44, R2, RZ, 0xfc, !PT ;  /* 0x000000022c2c7212 */ /* 0x000fe200078efcff */
[----:B-1----:R-:W-:Y:S01]  /*5730*/  ULEA UR45, UR4, UR45, 0x18 ;  /* 0x0000002d042d7291 */ /* 0x002fe2000f8ec0ff */
[----:B------:R-:W-:Y:S01]  /*5740*/  P2R R2, PR, RZ, 0x1 ;  /* 0x00000001ff027803 */ /* 0x000fe20000000000 */
[----:B------:R-:W1:Y:S01]  /*5750*/  LDCU.64 UR4, c[0x0][0x890] ;  /* 0x00011200ff0477ac */ /* 0x000e620008000a00 */
[----:B------:R-:W-:Y:S01]  /*5760*/  LOP3.LUT R58, R58, 0x60, RZ, 0xc0, !PT ;  /* 0x000000603a3a7812 */ /* 0x000fe200078ec0ff */
[----:B------:R-:W2:Y:S05]  /*5770*/  LDCU UR39, c[0x0][0xb30] ;  /* 0x00016600ff2777ac */ /* 0x000eaa0008000800 */
[----:B------:R-:W4:Y:S01]  /*5780*/  LDS R0, [UR45+0x140] ;  /* 0x0001402dff007984 */ /* 0x000f220008000800 */
[----:B------:R-:W2:Y:S01]  /*5790*/  LDCU.64 UR60, c[0x0][0x888] ;  /* 0x00011100ff3c77ac */ /* 0x000ea20008000a00 */
[----:B------:R-:W2:Y:S01]  /*57a0*/  LDCU.64 UR40, c[0x0][0xb28] ;  /* 0x00016500ff2877ac */ /* 0x000ea20008000a00 */
[----:B------:R-:W2:Y:S01]  /*57b0*/  LDCU.128 UR56, c[0x0][0xb10] ;  /* 0x00016200ff3877ac */ /* 0x000ea20008000c00 */
[----:B-1----:R-:W-:Y:S01]  /*57c0*/  IMAD.U32 R49, RZ, RZ, UR4 ;  /* 0x00000004ff317e24 */ /* 0x002fe2000f8e00ff */
[----:B------:R-:W-:Y:S01]  /*57d0*/  UIADD3 UR4, UPT, UPT, UR45, 0x200, URZ ;  /* 0x000002002d047890 */ /* 0x000fe2000fffe0ff */
[----:B------:R-:W-:Y:S01]  /*57e0*/  IMAD.U32 R48, RZ, RZ, UR5 ;  /* 0x00000005ff307e24 */ /* 0x000fe2000f8e00ff */
[----:B------:R-:W1:Y:S01]  /*57f0*/  LDCU UR55, c[0x0][0x374] ;  /* 0x00006e80ff3777ac */ /* 0x000e620008000800 */
[----:B------:R-:W-:Y:S01]  /*5800*/  UMOV UR54, 0x1 ;  /* 0x0000000100367882 */ /* 0x000fe20000000000 */
[----:B------:R-:W-:Y:S01]  /*5810*/  UMOV UR47, URZ ;  /* 0x000000ff002f7c82 */ /* 0x000fe20008000000 */
[----:B------:R-:W-:Y:S01]  /*5820*/  UMOV UR53, URZ ;  /* 0x000000ff00357c82 */ /* 0x000fe20008000000 */
[----:B------:R-:W-:Y:S01]  /*5830*/  UMOV UR52, URZ ;  /* 0x000000ff00347c82 */ /* 0x000fe20008000000 */
[----:B----4-:R-:W-:-:S02]  /*5840*/  IMAD.IADD R23, R0, 0x1, R23 ;  /* 0x0000000100177824 */ /* 0x010fc400078e0217 */
[----:B-123--:R-:W-:-:S07]  /*5850*/  IMAD.U32 R0, RZ, RZ, UR4 ;  /* 0x00000004ff007e24 */ /* 0x00efce000f8e00ff */
.L_x_129:
[C---:B------:R-:W-:Y:S02]  /*5860*/  LEA R3, R55.reuse, UR45, 0x3 ;  /* 0x0000002d37037c11 */ /* 0x040fe4000f8e18ff */
[----:B------:R-:W-:Y:S02]  /*5870*/  SHF.L.U32 R0, R56, 0x1f, RZ ;  /* 0x0000001f38007819 */ /* 0x000fe400000006ff */
[----:B------:R-:W-:Y:S02]  /*5880*/  LEA R4, R55, UR45, 0x4 ;  /* 0x0000002d37047c11 */ /* 0x000fe4000f8e20ff */
[----:B------:R-:W1:Y:S02]  /*5890*/  SYNCS.PHASECHK.TRANS64.TRYWAIT P0, [R3+URZ+0x90], R0 ;  /* 0x00009000030075a7 */ /* 0x000e6400080011ff */
[----:B-1----:R-:W-:Y:S05]  /*58a0*/  @!P0 BRA `(.L_x_99) ;  /* 0x0000002c00a08947 */ /* 0x002fea0003800000 */
.L_x_176:
[----:B------:R-:W2:Y:S01]  /*58b0*/  LDS.128 R4, [R4+0x120] ;  /* 0x0001200004047984 */ /* 0x000ea20000000c00 */
[----:B------:R-:W-:Y:S01]  /*58c0*/  UISETP.GE.AND UP0, UPT, UR42, 0x1, UPT ;  /* 0x000000012a00788c */ /* 0x000fe2000bf06270 */
[----:B------:R-:W-:Y:S01]  /*58d0*/  @!PT LDS RZ, [RZ] ;  /* 0x00000000fffff984 */ /* 0x000fe20000000800 */
[----:B------:R-:W-:Y:S01]  /*58e0*/  @!PT LDS RZ, [RZ] ;  /* 0x00000000fffff984 */ /* 0x000fe20000000800 */
[----:B------:R-:W-:Y:S01]  /*58f0*/  @!PT LDS RZ, [RZ] ;  /* 0x00000000fffff984 */ /* 0x000fe20000000800 */
[----:B------:R-:W-:Y:S01]  /*5900*/  @!PT LDS RZ, [RZ] ;  /* 0x00000000fffff984 */ /* 0x000fe20000000800 */
[----:B------:R3:W-:Y:S06]  /*5910*/  MEMBAR.ALL.CTA ;  /* 0x0000000000007992 */ /* 0x0007ec0000008000 */
[----:B---3--:R-:W3:Y:S01]  /*5920*/  FENCE.VIEW.ASYNC.S ;  /* 0x00000000000073c6 */ /* 0x008ee20000000000 */
[----:B--2---:R-:W-:Y:S11]  /*5930*/  LOP3.LUT P0, RZ, R6, 0x1, RZ, 0xc0, !PT ;  /* 0x0000000106ff7812 */ /* 0x004ff6000780c0ff */
[----:B------:R-:W-:Y:S02]  /*5940*/  @!UPT UIADD3 URZ, UPT, UPT, URZ, URZ, URZ ;  /* 0x000000fffffff290 */ /* 0x000fe4000fffe0ff */
[----:B---3--:R-:W-:Y:S01]  /*5950*/  VOTEU.ANY UP1, P0 ;  /* 0x0000000000ff7886 */ /* 0x008fe20000020100 */
[----:B------:R-:W-:Y:S01]  /*5960*/  PLOP3.LUT P0, PT, PT, PT, UP1, 0x80, 0x8 ;  /* 0x000000000008781c */ /* 0x000fe20003f0f018 */
[----:B------:R-:W-:Y:S06]  /*5970*/  UP2UR UR4, UPR, URZ, 0x2 ;  /* 0x00000002ff047883 */ /* 0x000fec0008000000 */
[----:B------:R-:W-:Y:S06]  /*5980*/  IMAD.U32 R59, RZ, RZ, UR4 ;  /* 0x00000004ff3b7e24 */ /* 0x000fec000f8e00ff */
[----:B-1----:R-:W-:Y:S02]  /*5990*/  @P0 SHF.R.U32.HI R0, RZ, 0x10, R5 ;  /* 0x00000010ff000819 */ /* 0x002fe40000011605 */
        /* <DEDUP_REMOVED lines=12> */
[----:B------:R-:W2:Y:S01]  /*5a60*/  LDCU UR12, c[0x0][0xb20] ;  /* 0x00016400ff0c77ac */ /* 0x000ea20008000800 */
[----:B------:R-:W-:Y:S02]  /*5a70*/  UIMAD.WIDE.U32 UR4, UR55, UR59, URZ ;  /* 0x0000003b370472a5 */ /* 0x000fe4000f8e00ff */
[----:B------:R-:W-:Y:S02]  /*5a80*/  UIMAD.WIDE.U32 UR6, UR62, UR56, URZ ;  /* 0x000000383e0672a5 */ /* 0x000fe4000f8e00ff */
[----:B------:R-:W-:Y:S02]  /*5a90*/  UISETP.NE.AND UP0, UPT, UR58, 0x1, UPT ;  /* 0x000000013a00788c */ /* 0x000fe4000bf05270 */
[----:B------:R-:W-:Y:S02]  /*5aa0*/  UIMAD.WIDE.U32 UR8, UR37, UR59, URZ ;  /* 0x0000003b250872a5 */ /* 0x000fe4000f8e00ff */
[----:B------:R-:W-:Y:S02]  /*5ab0*/  UIMAD.WIDE.U32 UR10, UR38, UR56, URZ ;  /* 0x00000038260a72a5 */ /* 0x000fe4000f8e00ff */
[----:B------:R-:W-:Y:S02]  /*5ac0*/  UISETP.NE.AND UP1, UPT, UR43, 0x1, UPT ;  /* 0x000000012b00788c */ /* 0x000fe4000bf25270 */
[----:B------:R-:W-:Y:S01]  /*5ad0*/  UISETP.NE.AND UP2, UPT, UR42, 0x1, UPT ;  /* 0x000000012a00788c */ /* 0x000fe2000bf45270 */
[----:B------:R-:W-:Y:S02]  /*5ae0*/  UMOV UR4, UR5 ;  /* 0x0000000500047c82 */ /* 0x000fe40008000000 */
[----:B--2---:R-:W-:Y:S03]  /*5af0*/  USHF.R.U32.HI UR5, URZ, UR12, UR4 ;  /* 0x0000000cff057299 */ /* 0x004fe60008011604 */
[----:B------:R-:W-:Y:S02]  /*5b00*/  UMOV UR4, UR7 ;  /* 0x0000000700047c82 */ /* 0x000fe40008000000 */
[----:B------:R-:W-:Y:S02]  /*5b10*/  USHF.R.U32.HI UR7, URZ, UR57, UR4 ;  /* 0x00000039ff077299 */ /* 0x000fe40008011604 */
[----:B------:R-:W-:Y:S02]  /*5b20*/  USEL UR4, UR55, UR5, !UP0 ;  /* 0x0000000537047287 */ /* 0x000fe4000c000000 */
[----:B------:R-:W-:Y:S01]  /*5b30*/  USEL UR7, UR62, UR7, !UP1 ;  /* 0x000000073e077287 */ /* 0x000fe2000c800000 */
[----:B------:R-:W-:Y:S01]  /*5b40*/  UMOV UR5, UR9 ;  /* 0x0000000900057c82 */ /* 0x000fe20008000000 */
[----:B------:R-:W-:Y:S02]  /*5b50*/  UIMAD.WIDE.U32 UR8, UR4, UR40, URZ ;  /* 0x00000028040872a5 */ /* 0x000fe4000f8e00ff */
[----:B------:R-:W-:Y:S03]  /*5b60*/  USHF.R.U32.HI UR6, URZ, UR12, UR5 ;  /* 0x0000000cff067299 */ /* 0x000fe60008011605 */
[----:B------:R-:W-:Y:S01]  /*5b70*/  UMOV UR5, UR11 ;  /* 0x0000000b00057c82 */ /* 0x000fe20008000000 */
[----:B------:R-:W-:Y:S02]  /*5b80*/  UIMAD.WIDE.U32 UR10, UR7, UR40, URZ ;  /* 0x00000028070a72a5 */ /* 0x000fe4000f8e00ff */
[----:B------:R-:W-:Y:S02]  /*5b90*/  USHF.R.U32.HI UR12, URZ, UR57, UR5 ;  /* 0x00000039ff0c7299 */ /* 0x000fe40008011605 */
[----:B------:R-:W-:Y:S01]  /*5ba0*/  USEL UR6, UR37, UR6, !UP0 ;  /* 0x0000000625067287 */ /* 0x000fe2000c000000 */
[----:B------:R-:W-:Y:S02]  /*5bb0*/  UMOV UR5, UR9 ;  /* 0x0000000900057c82 */ /* 0x000fe40008000000 */
[----:B------:R-:W-:Y:S01]  /*5bc0*/  UMOV UR10, UR11 ;  /* 0x0000000b000a7c82 */ /* 0x000fe20008000000 */
[----:B------:R-:W-:Y:S02]  /*5bd0*/  @UP2 USHF.R.U32.HI UR4, URZ, UR41, UR5 ;  /* 0x00000029ff042299 */ /* 0x000fe40008011605 */
[----:B------:R-:W-:Y:S02]  /*5be0*/  @UP2 USHF.R.U32.HI UR7, URZ, UR41, UR10 ;  /* 0x00000029ff072299 */ /* 0x000fe4000801160a */
[----:B------:R-:W-:Y:S02]  /*5bf0*/  UIMAD UR4, UR42, UR4, URZ ;  /* 0x000000042a0472a4 */ /* 0x000fe4000f8e02ff */
[----:B------:R-:W-:Y:S02]  /*5c00*/  UIMAD.WIDE.U32 UR10, UR6, UR40, URZ ;  /* 0x00000028060a72a5 */ /* 0x000fe4000f8e00ff */
[----:B------:R-:W-:Y:S02]  /*5c10*/  USEL UR5, UR38, UR12, !UP1 ;  /* 0x0000000c26057287 */ /* 0x000fe4000c800000 */
[----:B------:R-:W-:Y:S02]  /*5c20*/  UIMAD UR8, UR42, UR7, URZ ;  /* 0x000000072a0872a4 */ /* 0x000fe4000f8e02ff */
[----:B------:R-:W-:Y:S03]  /*5c30*/  UISETP.GE.AND UP0, UPT, UR6, UR4, UPT ;  /* 0x000000040600728c */ /* 0x000fe6000bf06270 */
[----:B------:R-:W-:Y:S01]  /*5c40*/  UMOV UR4, UR11 ;  /* 0x0000000b00047c82 */ /* 0x000fe20008000000 */
[----:B------:R-:W-:Y:S02]  /*5c50*/  UISETP.GE.OR UP0, UPT, UR5, UR8, UP0 ;  /* 0x000000080500728c */ /* 0x000fe40008706670 */
[----:B------:R-:W-:Y:S02]  /*5c60*/  USHF.R.U32.HI UR4, URZ, UR41, UR4 ;  /* 0x00000029ff047299 */ /* 0x000fe40008011604 */
[----:B------:R-:W-:Y:S02]  /*5c70*/  UIMAD.WIDE.U32 UR8, UR5, UR40, URZ ;  /* 0x00000028050872a5 */ /* 0x000fe4000f8e00ff */
[----:B------:R-:W-:Y:S02]  /*5c80*/  USEL UR11, UR6, UR4, !UP2 ;  /* 0x00000004060b7287 */ /* 0x000fe4000d000000 */
[----:B------:R-:W-:Y:S02]  /*5c90*/  UIADD3 UR8, UPT, UPT, -UR5, URZ, URZ ;  /* 0x000000ff05087290 */ /* 0x000fe4000fffe1ff */
[----:B------:R-:W-:Y:S01]  /*5ca0*/  UIADD3 UR10, UPT, UPT, -UR11, URZ, URZ ;  /* 0x000000ff0b0a7290 */ /* 0x000fe2000fffe1ff */
[----:B------:R-:W-:Y:S01]  /*5cb0*/  @!UP0 UMOV UR4, UR9 ;  /* 0x0000000900048c82 */ /* 0x000fe20008000000 */
[----:B------:R-:W-:Y:S02]  /*5cc0*/  UIADD3 UR9, UPT, UPT, -UR6, URZ, URZ ;  /* 0x000000ff06097290 */ /* 0x000fe4000fffe1ff */
[----:B------:R-:W-:Y:S02]  /*5cd0*/  @!UP0 USHF.R.U32.HI UR4, URZ, UR41, UR4 ;  /* 0x00000029ff048299 */ /* 0x000fe40008011604 */
[----:B------:R-:W-:Y:S02]  /*5ce0*/  UIMAD UR10, UR42, UR10, UR6 ;  /* 0x0000000a2a0a72a4 */ /* 0x000fe4000f8e0206 */
[----:B------:R-:W-:Y:S04]  /*5cf0*/  @!UP0 USEL UR4, UR5, UR4, !UP2 ;  /* 0x0000000405048287 */ /* 0x000fe8000d000000 */
[----:B------:R-:W-:Y:S02]  /*5d00*/  @!UP0 UIMAD UR10, UR7, UR10, UR4 ;  /* 0x0000000a070a82a4 */ /* 0x000fe4000f8e0204 */
[----:B------:R-:W-:Y:S02]  /*5d10*/  @!UP0 UIADD3 UR11, UPT, UPT, UR11, -UR4, URZ ;  /* 0x800000040b0b8290 */ /* 0x000fe4000fffe0ff */
[----:B------:R-:W-:Y:S02]  /*5d20*/  UIMAD UR7, UR43, UR8, UR38 ;  /* 0x000000082b0772a4 */ /* 0x000fe4000f8e0226 */
[----:B------:R-:W-:Y:S02]  /*5d30*/  @!UP0 UIMAD UR6, UR11, UR42, UR5 ;  /* 0x0000002a0b0682a4 */ /* 0x000fe4000f8e0205 */
[----:B------:R-:W-:Y:S01]  /*5d40*/  UIMAD UR4, UR58, UR9, UR37 ;  /* 0x000000093a0472a4 */ /* 0x000fe2000f8e0225 */
[----:B------:R-:W-:Y:S02]  /*5d50*/  @!UP0 UMOV UR5, UR10 ;  /* 0x0000000a00058c82 */ /* 0x000fe40008000000 */
[----:B------:R-:W-:Y:S02]  /*5d60*/  UIMAD UR38, UR5, UR43, UR7 ;  /* 0x0000002b052672a4 */ /* 0x000fe4000f8e0207 */
[----:B------:R-:W-:Y:S11]  /*5d70*/  UIMAD UR37, UR6, UR58, UR4 ;  /* 0x0000003a062572a4 */ /* 0x000ff6000f8e0204 */
[----:B------:R-:W-:Y:S01]  /*5d80*/  @!UPT UIADD3 URZ, UPT, UPT, URZ, URZ, URZ ;  /* 0x000000fffffff290 */ /* 0x000fe2000fffe0ff */
.L_x_100:
[----:B------:R-:W-:Y:S01]  /*5d90*/  UISETP.NE.AND UP0, UPT, UR39, 0x1, UPT ;  /* 0x000000012700788c */ /* 0x000fe2000bf05270 */
[----:B------:R-:W-:Y:S01]  /*5da0*/  IADD3 R55, PT, PT, R55, 0x1, RZ ;  /* 0x0000000137377810 */ /* 0x000fe20007ffe0ff */
[----:B------:R-:W-:Y:S02]  /*5db0*/  UIADD3 UR11, UPT, UPT, UR45, 0x200, URZ ;  /* 0x000002002d0b7890 */ /* 0x000fe4000fffe0ff */
[----:B------:R-:W-:Y:S02]  /*5dc0*/  USHF.L.U32 UR50, UR20, 0x6, URZ ;  /* 0x0000000614327899 */ /* 0x000fe400080006ff */
[----:B------:R-:W-:Y:S05]  /*5dd0*/  USHF.L.U32 UR49, UR25, 0x6, URZ ;  /* 0x0000000619317899 */ /* 0x000fea00080006ff */
[----:B------:R-:W2:Y:S01]  /*5de0*/  @!UP0 LDCU.128 UR12, c[0x0][0xb10] ;  /* 0x00016200ff0c87ac */ /* 0x000ea20008000c00 */
[----:B------:R-:W3:Y:S01]  /*5df0*/  @!UP0 LDCU UR5, c[0x0][0xb0c] ;  /* 0x00016180ff0587ac */ /* 0x000ee20008000800 */
[----:B------:R-:W4:Y:S01]  /*5e00*/  @!UP0 LDCU UR10, c[0x0][0xb20] ;  /* 0x00016400ff0a87ac */ /* 0x000f220008000800 */
[----:B--2---:R-:W-:Y:S02]  /*5e10*/  UIMAD.WIDE.U32 UR8, UR38, UR12, URZ ;  /* 0x0000000c260872a5 */ /* 0x004fe4000f8e00ff */
[----:B------:R-:W-:Y:S02]  /*5e20*/  UIMAD.WIDE.U32 UR6, UR37, UR15, URZ ;  /* 0x0000000f250672a5 */ /* 0x000fe4000f8e00ff */
[----:B------:R-:W-:Y:S03]  /*5e30*/  @!UP0 UISETP.NE.AND UP1, UPT, UR14, 0x1, UPT ;  /* 0x000000010e00888c */ /* 0x000fe6000bf25270 */
[----:B------:R-:W-:Y:S01]  /*5e40*/  @!UP0 UMOV UR4, UR9 ;  /* 0x0000000900048c82 */ /* 0x000fe20008000000 */
[----:B---3--:R-:W-:Y:S02]  /*5e50*/  @!UP0 UISETP.NE.AND UP2, UPT, UR5, 0x1, UPT ;  /* 0x000000010500888c */ /* 0x008fe4000bf45270 */
[----:B------:R-:W-:Y:S01]  /*5e60*/  @!UP0 USHF.R.U32.HI UR4, URZ, UR13, UR4 ;  /* 0x0000000dff048299 */ /* 0x000fe20008011604 */
[----:B------:R-:W-:Y:S02]  /*5e70*/  @!UP0 UMOV UR6, UR7 ;  /* 0x0000000700068c82 */ /* 0x000fe40008000000 */
[----:B----4-:R-:W-:Y:S02]  /*5e80*/  @!UP0 USHF.R.U32.HI UR6, URZ, UR10, UR6 ;  /* 0x0000000aff068299 */ /* 0x010fe40008011606 */
[----:B------:R-:W-:Y:S02]  /*5e90*/  @!UP0 USEL UR7, UR38, UR4, !UP2 ;  /* 0x0000000426078287 */ /* 0x000fe4000d000000 */
[----:B------:R-:W-:Y:S04]  /*5ea0*/  @!UP0 USEL UR6, UR37, UR6, !UP1 ;  /* 0x0000000625068287 */ /* 0x000fe8000c800000 */
[----:B------:R-:W-:Y:S02]  /*5eb0*/  @!UP0 UIADD3 UR4, UPT, UPT, -UR7, UR6, URZ ;  /* 0x0000000607048290 */ /* 0x000fe4000fffe1ff */
[----:B------:R-:W-:Y:S02]  /*5ec0*/  @!UP0 UIADD3 UR6, UPT, UPT, UR7, -UR6, URZ ;  /* 0x8000000607068290 */ /* 0x000fe4000fffe0ff */
[----:B------:R-:W-:Y:S02]  /*5ed0*/  @!UP0 UIMAD UR38, UR4, UR5, UR38 ;  /* 0x00000005042682a4 */ /* 0x000fe4000f8e0226 */
[----:B------:R-:W-:Y:S02]  /*5ee0*/  @!UP0 UIMAD UR37, UR6, UR14, UR37 ;  /* 0x0000000e062582a4 */ /* 0x000fe4000f8e0225 */
[----:B------:R-:W-:Y:S09]  /*5ef0*/  ULOP3.LUT UP0, URZ, UR11, 0x90, URZ, 0xc0, !UPT ;  /* 0x000000900bff7892 */ /* 0x000ff2000f80c0ff */
[----:B------:R-:W-:Y:S05]  /*5f00*/  BRA.U !UP0, `(.L_x_101) ;  /* 0x00000001087c7547 */ /* 0x000fea000b800000 */
[----:B------:R-:W2:Y:S01]  /*5f10*/  LDCU.64 UR8, c[0x4][0x80] ;  /* 0x01001000ff0877ac */ /* 0x000ea20008000a00 */
[----:B------:R-:W-:Y:S01]  /*5f20*/  MOV R2, 0x0 ;  /* 0x0000000000027802 */ /* 0x000fe20000000f00 */
[----:B------:R-:W-:Y:S02]  /*5f30*/  HFMA2 R12, -RZ, RZ, 0, 5.9604644775390625e-08 ;  /* 0x00000001ff0c7431 */ /* 0x000fe400000001ff */
[----:B------:R-:W-:Y:S01]  /*5f40*/  IMAD.MOV.U32 R8, RZ, RZ, 0x70 ;  /* 0x00000070ff087424 */ /* 0x000fe200078e00ff */
[----:B------:R3:W4:Y:S01]  /*5f50*/  LDC.64 R14, c[0x4][R2] ;  /* 0x01000000020e7b82 */ /* 0x0007220000000a00 */
[----:B------:R-:W1:Y:S01]  /*5f60*/  LDCU.64 UR6, c[0x4][0x88] ;  /* 0x01001100ff0677ac */ /* 0x000e620008000a00 */
[----:B------:R-:W-:Y:S01]  /*5f70*/  IMAD.MOV.U32 R13, RZ, RZ, RZ ;  /* 0x000000ffff0d7224 */ /* 0x000fe200078e00ff */
[----:B------:R-:W1:Y:S01]  /*5f80*/  LDCU.64 UR4, c[0x4][0x8] ;  /* 0x01000100ff0477ac */ /* 0x000e620008000a00 */
[----:B--2---:R-:W-:Y:S01]  /*5f90*/  MOV R5, UR9 ;  /* 0x0000000900057c02 */ /* 0x004fe20008000f00 */
[----:B------:R-:W-:Y:S01]  /*5fa0*/  IMAD.U32 R4, RZ, RZ, UR8 ;  /* 0x00000008ff047e24 */ /* 0x000fe2000f8e00ff */
[----:B-1----:R-:W-:Y:S01]  /*5fb0*/  MOV R7, UR7 ;  /* 0x0000000700077c02 */ /* 0x002fe20008000f00 */
[----:B------:R-:W-:Y:S01]  /*5fc0*/  IMAD.U32 R6, RZ, RZ, UR6 ;  /* 0x00000006ff067e24 */ /* 0x000fe2000f8e00ff */
[----:B------:R-:W-:Y:S01]  /*5fd0*/  MOV R11, UR5 ;  /* 0x00000005000b7c02 */ /* 0x000fe20008000f00 */
[----:B------:R-:W-:Y:S02]  /*5fe0*/  IMAD.U32 R10, RZ, RZ, UR4 ;  /* 0x00000004ff0a7e24 */ /* 0x000fe4000f8e00ff */
[----:B------:R-:W-:Y:S07]  /*5ff0*/  LEPC R20, `(.L_x_102) ;  /* 0x000000001014794e */ /* 0x000fee0000000000 */
[----:B---345:R-:W-:Y:S05]  /*6000*/  CALL.ABS.NOINC R14 ;  /* 0x000000000e007343 */ /* 0x038fea0003c00000 */
.L_x_102:
[----:B------:R-:W1:Y:S01]  /*6010*/  LDCU.64 UR8, c[0x4][0x80] ;  /* 0x01001000ff0877ac */ /* 0x000e620008000a00 */
[----:B------:R-:W2:Y:S01]  /*6020*/  LDC.64 R2, c[0x4][R2] ;  /* 0x0100000002027b82 */ /* 0x000ea20000000a00 */
[----:B------:R-:W-:Y:S02]  /*6030*/  HFMA2 R12, -RZ, RZ, 0, 5.9604644775390625e-08 ;  /* 0x00000001ff0c7431 */ /* 0x000fe400000001ff */
[----:B------:R-:W-:Y:S02]  /*6040*/  IMAD.MOV.U32 R8, RZ, RZ, 0x70 ;  /* 0x00000070ff087424 */ /* 0x000fe400078e00ff */
[----:B------:R-:W-:Y:S01]  /*6050*/  IMAD.MOV.U32 R13, RZ, RZ, RZ ;  /* 0x000000ffff0d7224 */ /* 0x000fe200078e00ff */
[----:B------:R-:W3:Y:S01]  /*6060*/  LDCU.64 UR6, c[0x4][0x88] ;  /* 0x01001100ff0677ac */ /* 0x000ee20008000a00 */
[----:B------:R-:W4:Y:S01]  /*6070*/  LDCU.64 UR4, c[0x4][0x8] ;  /* 0x01000100ff0477ac */ /* 0x000f220008000a00 */
[----:B-1----:R-:W-:Y:S02]  /*6080*/  MOV R4, UR8 ;  /* 0x0000000800047c02 */ /* 0x002fe40008000f00 */
[----:B------:R-:W-:Y:S02]  /*6090*/  MOV R5, UR9 ;  /* 0x0000000900057c02 */ /* 0x000fe40008000f00 */
[----:B---3--:R-:W-:Y:S01]  /*60a0*/  MOV R7, UR7 ;  /* 0x0000000700077c02 */ /* 0x008fe20008000f00 */
[----:B------:R-:W-:Y:S01]  /*60b0*/  IMAD.U32 R6, RZ, RZ, UR6 ;  /* 0x00000006ff067e24 */ /* 0x000fe2000f8e00ff */
[----:B----4-:R-:W-:Y:S01]  /*60c0*/  MOV R11, UR5 ;  /* 0x00000005000b7c02 */ /* 0x010fe20008000f00 */
[----:B------:R-:W-:Y:S02]  /*60d0*/  IMAD.U32 R10, RZ, RZ, UR4 ;  /* 0x00000004ff0a7e24 */ /* 0x000fe4000f8e00ff */
[----:B------:R-:W-:Y:S07]  /*60e0*/  LEPC R20, `(.L_x_101) ;  /* 0x000000001014794e */ /* 0x000fee0000000000 */
[----:B--2---:R-:W-:Y:S05]  /*60f0*/  CALL.ABS.NOINC R2 ;  /* 0x0000000002007343 */ /* 0x004fea0003c00000 */
.L_x_101:
[----:B------:R-:W-:Y:S02]  /*6100*/  R2UR UR6, R52 ;  /* 0x00000000340672ca */ /* 0x000fe400000e0000 */
[----:B------:R-:W-:Y:S02]  /*6110*/  R2UR UR5, R49 ;  /* 0x00000000310572ca */ /* 0x000fe400000e0000 */
[----:B------:R-:W-:Y:S02]  /*6120*/  R2UR UR4, R48 ;  /* 0x00000000300472ca */ /* 0x000fe400000e0000 */
[----:B------:R-:W-:Y:S02]  /*6130*/  ISETP.NE.U32.AND P4, PT, R42, RZ, PT ;  /* 0x000000ff2a00720c */ /* 0x000fe40003f85070 */
[----:B------:R-:W-:Y:S02]  /*6140*/  ISETP.NE.U32.AND P2, PT, RZ, UR60, PT ;  /* 0x0000003cff007c0c */ /* 0x000fe4000bf45070 */
[----:B------:R-:W-:Y:S02]  /*6150*/  ISETP.NE.AND.EX P4, PT, R43, RZ, PT, P4 ;  /* 0x000000ff2b00720c */ /* 0x000fe40003f85340 */
[----:B------:R-:W-:Y:S01]  /*6160*/  ISETP.NE.AND.EX P2, PT, RZ, UR61, PT, P2 ;  /* 0x0000003dff007c0c */ /* 0x000fe2000bf45320 */
[----:B------:R-:W-:Y:S02]  /*6170*/  UISETP.NE.AND UP2, UPT, UR6, URZ, UPT ;  /* 0x000000ff0600728c */ /* 0x000fe4000bf45270 */
[----:B------:R-:W-:Y:S04]  /*6180*/  UISETP.NE.U32.AND UP0, UPT, UR5, URZ, UPT ;  /* 0x000000ff0500728c */ /* 0x000fe8000bf05070 */
[----:B------:R-:W-:Y:S01]  /*6190*/  UISETP.NE.AND.EX UP1, UPT, UR4, URZ, UPT, UP0 ;  /* 0x000000ff0400728c */ /* 0x000fe2000bf25300 */
[----:B------:R-:W-:Y:S01]  /*61a0*/  PLOP3.LUT P1, PT, PT, PT, UP2, 0x80, 0x8 ;  /* 0x000000000008781c */ /* 0x000fe20003f2f028 */
[----:B------:R-:W-:Y:S03]  /*61b0*/  UPLOP3.LUT UP0, UPT, UPT, UPT, UPT, 0x40, 0x4 ;  /* 0x000000000004789c */ /* 0x000fe60003f0e870 */
[----:B------:R-:W-:Y:S06]  /*61c0*/  @UP2 UPLOP3.LUT UP0, UPT, UPT, UPT, UP1, 0x80, 0x8 ;  /* 0x000000000008289c */ /* 0x000fec0003f0f010 */
[----:B------:R-:W-:Y:S01]  /*61d0*/  PLOP3.LUT P0, PT, PT, PT, UP0, 0x80, 0x8 ;  /* 0x000000000008781c */ /* 0x000fe20003f0f008 */
[----:B------:R-:W-:Y:S01]  /*61e0*/  @!UPT UIADD3 URZ, UPT, UPT, URZ, URZ, URZ ;  /* 0x000000fffffff290 */ /* 0x000fe2000fffe0ff */
[----:B------:R-:W-:Y:S11]  /*61f0*/  BRA.U !UP1, `(.L_x_103) ;  /* 0x0000000109407547 */ /* 0x000ff6000b800000 */
[----:B------:R-:W-:Y:S01]  /*6200*/  UISETP.NE.U32.AND UP0, UPT, UR60, URZ, UPT ;  /* 0x000000ff3c00728c */ /* 0x000fe2000bf05070 */
[----:B------:R-:W-:Y:S01]  /*6210*/  R2UR UR6, R49 ;  /* 0x00000000310672ca */ /* 0x000fe200000e0000 */
[----:B------:R-:W2:Y:S01]  /*6220*/  LDCU.64 UR8, c[0x0][0x358] ;  /* 0x00006b00ff0877ac */ /* 0x000ea20008000a00 */
[----:B------:R-:W-:Y:S02]  /*6230*/  HFMA2 R46, -RZ, RZ, 0, 5.9604644775390625e-08 ;  /* 0x00000001ff2e7431 */ /* 0x000fe400000001ff */
[----:B-1----:R-:W-:Y:S01]  /*6240*/  IMAD.MOV.U32 R0, RZ, RZ, 0x1 ;  /* 0x00000001ff007424 */ /* 0x002fe200078e00ff */
[----:B------:R-:W-:Y:S06]  /*6250*/  UISETP.NE.AND.EX UP0, UPT, UR61, URZ, UPT, UP0 ;  /* 0x000000ff3d00728c */ /* 0x000fec000bf05300 */
[----:B------:R-:W-:Y:S05]  /*6260*/  PLOP3.LUT P3, PT, PT, PT, UP0, 0x80, 0x8 ;  /* 0x000000000008781c */ /* 0x000fea0003f6f008 */
[----:B------:R-:W1:Y:S01]  /*6270*/  @UP0 LDCU.64 UR4, c[0x0][0x888] ;  /* 0x00011100ff0407ac */ /* 0x000e620008000a00 */
[----:B------:R-:W-:Y:S07]  /*6280*/  @UP0 UIMAD UR6, UR36, UR6, URZ ;  /* 0x00000006240602a4 */ /* 0x000fee000f8e02ff */
[----:B------:R-:W-:Y:S01]  /*6290*/  @!P3 PRMT R46, R0, 0x7610, R46 ;  /* 0x00007610002eb816 */ /* 0x000fe2000000002e */
[----:B-1----:R-:W-:Y:S06]  /*62a0*/  @UP0 UIMAD.WIDE UR4, UR6, 0x4, UR4 ;  /* 0x00000004060408a5 */ /* 0x002fec000f8e0204 */
[----:B-----5:R-:W-:Y:S02]  /*62b0*/  IMAD.U32 R26, RZ, RZ, UR4 ;  /* 0x00000004ff1a7e24 */ /* 0x020fe4000f8e00ff */
[----:B------:R-:W-:Y:S03]  /*62c0*/  IMAD.U32 R27, RZ, RZ, UR5 ;  /* 0x00000005ff1b7e24 */ /* 0x000fe6000f8e00ff */
[----:B------:R-:W1:Y:S02]  /*62d0*/  @!UP0 LDCU UR4, c[0x0][0x880] ;  /* 0x00011000ff0487ac */ /* 0x000e640008000800 */
[----:B--2---:R2:W5:Y:S02]  /*62e0*/  @P3 LDG.E R26, desc[UR8][R26.64] ;  /* 0x000000081a1a3981 */ /* 0x004564000c1e1900 */
[----:B-12---:R-:W-:Y:S02]  /*62f0*/  @!P3 MOV R26, UR4 ;  /* 0x00000004001abc02 */ /* 0x006fe40008000f00 */
.L_x_103:
[----:B------:R-:W-:Y:S05]  /*6300*/  @!P4 BRA `(.L_x_104) ;  /* 0x000000000024c947 */ /* 0x000fea0003800000 */
[----:B------:R-:W-:Y:S01]  /*6310*/  ISETP.NE.U32.AND P3, PT, R40, RZ, PT ;  /* 0x000000ff2800720c */ /* 0x000fe20003f65070 */
[----:B------:R-:W2:Y:S03]  /*6320*/  LDCU.64 UR4, c[0x0][0x358] ;  /* 0x00006b00ff0477ac */ /* 0x000ea60008000a00 */
[----:B------:R-:W-:Y:S11]  /*6330*/  ISETP.NE.AND.EX P3, PT, R41, RZ, PT, P3 ;  /* 0x000000ff2900720c */ /* 0x000ff60003f65330 */
[----:B------:R-:W-:Y:S02]  /*6340*/  @!UPT UIADD3 URZ, UPT, UPT, URZ, URZ, URZ ;  /* 0x000000fffffff290 */ /* 0x000fe4000fffe0ff */
[----:B------:R-:W3:Y:S01]  /*6350*/  @P3 LDC.64 R2, c[0x0][0x8a8] ;  /* 0x00022a00ff023b82 */ /* 0x000ee20000000a00 */
[----:B-1----:R-:W-:Y:S04]  /*6360*/  @P3 IMAD R0, R42, UR36, RZ ;  /* 0x000000242a003c24 */ /* 0x002fe8000f8e02ff */
[----:B---3--:R-:W-:Y:S05]  /*6370*/  @P3 IMAD.WIDE R2, R0, 0x4, R2 ;  /* 0x0000000400023825 */ /* 0x008fea00078e0202 */
[----:B--2--5:R2:W5:Y:S02]  /*6380*/  @P3 LDG.E R24, desc[UR4][R2.64] ;  /* 0x0000000402183981 */ /* 0x024564000c1e1900 */
[----:B--2---:R-:W3:Y:S02]  /*6390*/  @!P3 LDC R24, c[0x0][0x8a0] ;  /* 0x00022800ff18bb82 */ /* 0x004ee40000000800 */
.L_x_104:
[----:B-----5:R-:W-:Y:S01]  /*63a0*/  FSETP.NEU.AND P3, PT, R26, RZ, PT ;  /* 0x000000ff1a00720b */ /* 0x020fe20003f6d000 */
[----:B------:R-:W-:Y:S01]  /*63b0*/  ULOP3.LUT UR4, UR54, 0x1, URZ, 0x3c, !UPT ;  /* 0x0000000136047892 */ /* 0x000fe2000f8e3cff */
[----:B------:R-:W-:Y:S01]  /*63c0*/  SEL R4, RZ, 0xffffffff, P2 ;  /* 0xffffffffff047807 */ /* 0x000fe20001000000 */
[----:B------:R-:W-:Y:S01]  /*63d0*/  IMAD.U32 R62, RZ, RZ, UR47 ;  /* 0x0000002fff3e7e24 */ /* 0x000fe2000f8e00ff */
[----:B------:R-:W-:Y:S01]  /*63e0*/  @P1 LOP3.LUT P2, RZ, R46, 0xff, RZ, 0xc0, !PT ;  /* 0x000000ff2eff1812 */ /* 0x000fe2000784c0ff */
[----:B------:R-:W-:Y:S01]  /*63f0*/  IMAD.SHL.U32 R64, R44, 0x2, RZ ;  /* 0x000000022c407824 */ /* 0x000fe200078e00ff */
[----:B-1----:R-:W-:Y:S01]  /*6400*/  @P1 SEL R0, RZ, 0xffffffff, P3 ;  /* 0xffffffffff001807 */ /* 0x002fe20001800000 */
[----:B------:R-:W-:Y:S01]  /*6410*/  IMAD.U32 R66, RZ, RZ, UR4 ;  /* 0x00000004ff427e24 */ /* 0x000fe2000f8e00ff */
[----:B------:R-:W-:Y:S01]  /*6420*/  LEA R53, R22, UR45, 0x3 ;  /* 0x0000002d16357c11 */ /* 0x000fe2000f8e18ff */
[----:B------:R-:W-:Y:S01]  /*6430*/  IMAD.SHL.U32 R62, R62, 0x1000, RZ ;  /* 0x000010003e3e7824 */ /* 0x000fe200078e00ff */
[----:B------:R-:W-:Y:S01]  /*6440*/  @P0 SEL R0, R4, R0, !P2 ;  /* 0x0000000004000207 */ /* 0x000fe20005000000 */
[----:B------:R-:W-:Y:S01]  /*6450*/  BSSY B1, `(.L_x_105) ;  /* 0x0000035000017945 */ /* 0x000fe20003800000 */
[----:B------:R-:W-:Y:S01]  /*6460*/  PLOP3.LUT P2, PT, PT, PT, UP1, 0x80, 0x8 ;  /* 0x000000000008781c */ /* 0x000fe20003f4f018 */
[----:B------:R-:W-:Y:S01]  /*6470*/  IMAD.MOV.U32 R65, RZ, RZ, 0x1 ;  /* 0x00000001ff417424 */ /* 0x000fe200078e00ff */
[----:B------:R-:W-:Y:S01]  /*6480*/  @P1 LOP3.LUT R0, R0, 0x1, RZ, 0xc0, !PT ;  /* 0x0000000100001812 */ /* 0x000fe200078ec0ff */
[----:B------:R-:W-:Y:S01]  /*6490*/  IMAD R25, R22, 0x20, R23 ;  /* 0x0000002016197824 */ /* 0x000fe200078e0217 */
[----:B------:R-:W-:Y:S01]  /*64a0*/  LOP3.LUT P4, R54, R46, 0xff, RZ, 0xc0, !PT ;  /* 0x000000ff2e367812 */ /* 0x000fe2000788c0ff */
[----:B------:R-:W-:Y:S01]  /*64b0*/  IMAD.U32 R63, RZ, RZ, UR47 ;  /* 0x0000002fff3f7e24 */ /* 0x000fe2000f8e00ff */
[----:B------:R-:W-:Y:S01]  /*64c0*/  ISETP.NE.U32.OR P6, PT, R0, 0x1, !P1 ;  /* 0x000000010000780c */ /* 0x000fe20004fc5470 */
[----:B------:R-:W-:Y:S01]  /*64d0*/  IMAD.U32 R0, RZ, RZ, UR47 ;  /* 0x0000002fff007e24 */ /* 0x000fe2000f8e00ff */
[----:B------:R-:W-:Y:S02]  /*64e0*/  SEL R3, RZ, 0xffffffff, P3 ;  /* 0xffffffffff037807 */ /* 0x000fe40001800000 */
[----:B------:R-:W-:Y:S02]  /*64f0*/  CS2R R38, SRZ ;  /* 0x0000000000267805 */ /* 0x000fe4000001ff00 */
[----:B------:R-:W-:Y:S02]  /*6500*/  P2R R60, PR, RZ, 0x40 ;  /* 0x00000040ff3c7803 */ /* 0x000fe40000000000 */
[----:B------:R-:W-:Y:S02]  /*6510*/  CS2R R36, SRZ ;  /* 0x0000000000247805 */ /* 0x000fe4000001ff00 */
[----:B------:R-:W-:Y:S02]  /*6520*/  LEA R0, R0, UR45, 0x3 ;  /* 0x0000002d00007c11 */ /* 0x000fe4000f8e18ff */
[----:B------:R-:W-:Y:S02]  /*6530*/  CS2R R30, SRZ ;  /* 0x00000000001e7805 */ /* 0x000fe4000001ff00 */
[----:B------:R-:W-:Y:S02]  /*6540*/  @P2 SEL R3, R4, R3, !P4 ;  /* 0x0000000304032207 */ /* 0x000fe40006000000 */
[----:B------:R-:W-:Y:S02]  /*6550*/  CS2R R28, SRZ ;  /* 0x00000000001c7805 */ /* 0x000fe4000001ff00 */
[----:B------:R-:W-:Y:S02]  /*6560*/  IADD3 R27, PT, PT, R62, UR45, R64 ;  /* 0x0000002d3e1b7c10 */ /* 0x000fe4000fffe040 */
[----:B------:R-:W-:Y:S02]  /*6570*/  LOP3.LUT R3, R3, 0x1, RZ, 0xc0, !PT ;  /* 0x0000000103037812 */ /* 0x000fe400078ec0ff */
[----:B------:R-:W-:Y:S02]  /*6580*/  @P6 SHF.L.U32 R2, R66, 0x1f, RZ ;  /* 0x0000001f42026819 */ /* 0x000fe400000006ff */
[----:B------:R-:W-:Y:S02]  /*6590*/  ISETP.NE.U32.AND P5, PT, R3, 0x1, PT ;  /* 0x000000010300780c */ /* 0x000fe40003fa5070 */
[----:B------:R1:W2:Y:S02]  /*65a0*/  @P6 SYNCS.PHASECHK.TRANS64.TRYWAIT P1, [R0+URZ+0x50], R2 ;  /* 0x00005002000065a7 */ /* 0x0002a400080211ff */
[----:B------:R-:W-:Y:S02]  /*65b0*/  P2R R67, PR, RZ, 0x20 ;  /* 0x00000020ff437803 */ /* 0x000fe40000000000 */
[----:B-1----:R-:W-:Y:S04]  /*65c0*/  SHF.L.U32 R2, R57, 0x1f, RZ ;  /* 0x0000001f39027819 */ /* 0x002fe800000006ff */
[----:B------:R1:W4:Y:S01]  /*65d0*/  SYNCS.PHASECHK.TRANS64.TRYWAIT P0, [R53+URZ+0xb0], R2 ;  /* 0x0000b002350075a7 */ /* 0x00032200080011ff */
[----:B--2---:R-:W-:Y:S01]  /*65e0*/  @P6 SEL R65, RZ, 0x1, !P1 ;  /* 0x00000001ff416807 */ /* 0x004fe20004800000 */
[----:B-1----:R-:W-:Y:S06]  /*65f0*/  @!P6 BRA `(.L_x_106) ;  /* 0x000000000068e947 */ /* 0x002fec0003800000 */
[----:B------:R-:W-:Y:S01]  /*6600*/  LOP3.LUT P6, RZ, R45, 0x40, RZ, 0xc0, !PT ;  /* 0x000000402dff7812 */ /* 0x000fe200078cc0ff */
[----:B------:R-:W-:Y:S01]  /*6610*/  VIADD R3, R27, 0x200 ;  /* 0x000002001b037836 */ /* 0x000fe20000000000 */
[----:B------:R-:W-:Y:S01]  /*6620*/  ISETP.NE.AND P2, PT, R65, RZ, PT ;  /* 0x000000ff4100720c */ /* 0x000fe20003f45270 */
[----:B------:R-:W-:Y:S01]  /*6630*/  BSSY B0, `(.L_x_107) ;  /* 0x000000d000007945 */ /* 0x000fe20003800000 */
[----:B------:R-:W-:Y:S01]  /*6640*/  PLOP3.LUT P1, PT, PT, PT, PT, 0x8, 0x80 ;  /* 0x000000000080781c */ /* 0x000fe20003f2e170 */
[----:B------:R-:W-:Y:S01]  /*6650*/  @P5 VIADD R4, R27, 0x210 ;  /* 0x000002101b045836 */ /* 0x000fe20000000000 */
[----:B------:R-:W-:Y:S02]  /*6660*/  @P5 PLOP3.LUT P1, PT, P6, PT, PT, 0x80, 0x8 ;  /* 0x000000000008581c */ /* 0x000fe4000372f070 */
[----:B------:R-:W-:Y:S02]  /*6670*/  CS2R R38, SRZ ;  /* 0x0000000000267805 */ /* 0x000fe4000001ff00 */
[----:B------:R-:W-:Y:S02]  /*6680*/  CS2R R36, SRZ ;  /* 0x0000000000247805 */ /* 0x000fe4000001ff00 */
[----:B------:R-:W-:Y:S02]  /*6690*/  CS2R R30, SRZ ;  /* 0x00000000001e7805 */ /* 0x000fe4000001ff00 */
[----:B------:R-:W-:Y:S05]  /*66a0*/  CS2R R28, SRZ ;  /* 0x00000000001c7805 */ /* 0x000fea000001ff00 */
[----:B------:R-:W-:Y:S01]  /*66b0*/  @P1 VIADD R4, R3, 0xfffffff0 ;  /* 0xfffffff003041836 */ /* 0x000fe20000000000 */
[----:B------:R-:W-:Y:S06]  /*66c0*/  @P2 BRA `(.L_x_108) ;  /* 0x00000000000c2947 */ /* 0x000fec0003800000 */
[----:B------:R-:W-:Y:S04]  /*66d0*/  SHF.L.U32 R3, R66, 0x1f, RZ ;  /* 0x0000001f42037819 */ /* 0x000fe800000006ff */
[----:B------:R-:W1:Y:S02]  /*66e0*/  SYNCS.PHASECHK.TRANS64.TRYWAIT P1, [R0+URZ+0x50], R3 ;  /* 0x00005003000075a7 */ /* 0x000e6400080211ff */
[----:B-1----:R-:W-:Y:S05]  /*66f0*/  @!P1 BRA `(.L_x_109) ;  /* 0x0000002000209947 */ /* 0x002fea0003800000 */
.L_x_108:
[----:B------:R-:W-:Y:S05]  /*6700*/  BSYNC B0 ;  /* 0x0000000000007941 */ /* 0x000fea0003800000 */
.L_x_107:
[----:B------:R-:W-:Y:S01]  /*6710*/  UIADD3 UR4, UPT, UPT, UR47, 0x1, URZ ;  /* 0x000000012f047890 */ /* 0x000fe2000fffe0ff */
[----:B------:R-:W-:Y:S03]  /*6720*/  ISETP.NE.AND P1, PT, R67, RZ, PT ;  /* 0x000000ff4300720c */ /* 0x000fe60003f25270 */
[----:B------:R-:W-:Y:S04]  /*6730*/  UISETP.NE.AND UP0, UPT, UR4, 0x3, UPT ;  /* 0x000000030400788c */ /* 0x000fe8000bf05270 */
[----:B------:R-:W-:Y:S02]  /*6740*/  USEL UR5, URZ, 0x1, UP0 ;  /* 0x00000001ff057887 */ /* 0x000fe40008000000 */
[----:B------:R-:W-:Y:S04]  /*6750*/  USEL UR4, UR4, URZ, UP0 ;  /* 0x000000ff04047287 */ /* 0x000fe80008000000 */
[----:B------:R2:W1:Y:S01]  /*6760*/  @P1 LDS.128 R36, [R4] ;  /* 0x0000000004241984 */ /* 0x0004620000000c00 */
[----:B------:R-:W-:Y:S01]  /*6770*/  LOP3.LUT R66, R66, UR5, RZ, 0x3c, !PT ;  /* 0x0000000542427c12 */ /* 0x000fe2000f8e3cff */
[----:B------:R-:W-:Y:S02]  /*6780*/  IMAD.U32 R63, RZ, RZ, UR4 ;  /* 0x00000004ff3f7e24 */ /* 0x000fe4000f8e00ff */
[----:B------:R2:W1:Y:S04]  /*6790*/  @P1 LDS.128 R28, [R27+0x200] ;  /* 0x000200001b1c1984 */ /* 0x0004680000000c00 */
.L_x_106:
[----:B------:R-:W-:Y:S05]  /*67a0*/  BSYNC B1 ;  /* 0x0000000000017941 */ /* 0x000fea0003800000 */
.L_x_105:
[----:B-1----:R-:W-:Y:S04]  /*67b0*/  SHF.R.U32.HI R0, RZ, 0x15, R25 ;  /* 0x00000015ff007819 */ /* 0x002fe80000011619 */
[----:B------:R-:W-:Y:S01]  /*67c0*/  LOP3.LUT P1, RZ, R0, 0x3, R47, 0x48, !PT ;  /* 0x0000000300ff7812 */ /* 0x000fe2000782482f */
[----:B------:R-:W-:Y:S01]  /*67d0*/  @!UPT UIADD3 URZ, UPT, UPT, URZ, URZ, URZ ;  /* 0x000000fffffff290 */ /* 0x000fe2000fffe0ff */
[----:B----4-:R-:W-:Y:S11]  /*67e0*/  @P0 BRA `(.L_x_110) ;  /* 0x0000000000080947 */ /* 0x010ff60003800000 */
[----:B------:R-:W1:Y:S02]  /*67f0*/  SYNCS.PHASECHK.TRANS64.TRYWAIT P0, [R53+URZ+0xb0], R2 ;  /* 0x0000b002350075a7 */ /* 0x000e6400080011ff */
[----:B-1----:R-:W-:Y:S05]  /*6800*/  @!P0 BRA `(.L_x_111) ;  /* 0x0000001c00f08947 */ /* 0x002fea0003800000 */
.L_x_110:
[----:B------:R-:W-:Y:S05]  /*6810*/  @!P1 BRA `(.L_x_112) ;  /* 0x0000000000409947 */ /* 0x000fea0003800000 */
[----:B------:R-:W4:Y:S01]  /*6820*/  LDCU.64 UR8, c[0x4][0x70] ;  /* 0x01000e00ff0877ac */ /* 0x000f220008000a00 */
[----:B------:R-:W-:Y:S01]  /*6830*/  MOV R3, 0x0 ;  /* 0x0000000000037802 */ /* 0x000fe20000000f00 */
[----:B------:R-:W-:Y:S02]  /*6840*/  HFMA2 R12, -RZ, RZ, 0, 5.9604644775390625e-08 ;  /* 0x00000001ff0c7431 */ /* 0x000fe400000001ff */
[----:B------:R-:W-:Y:S02]  /*6850*/  IMAD.MOV.U32 R8, RZ, RZ, 0x192 ;  /* 0x00000192ff087424 */ /* 0x000fe400078e00ff */
[----:B------:R-:W-:Y:S01]  /*6860*/  IMAD.MOV.U32 R13, RZ, RZ, RZ ;  /* 0x000000ffff0d7224 */ /* 0x000fe200078e00ff */
[----:B------:R-:W5:Y:S01]  /*6870*/  LDCU.64 UR6, c[0x4][0x78] ;  /* 0x01000f00ff0677ac */ /* 0x000f620008000a00 */
[----:B-1----:R-:W1:Y:S01]  /*6880*/  LDC.64 R2, c[0x4][R3] ;  /* 0x0100000003027b82 */ /* 0x002e620000000a00 */
[----:B------:R-:W3:Y:S01]  /*6890*/  LDCU.64 UR4, c[0x4][0x10] ;  /* 0x01000200ff0477ac */ /* 0x000ee20008000a00 */
[----:B----4-:R-:W-:Y:S01]  /*68a0*/  MOV R5, UR9 ;  /* 0x0000000900057c02 */ /* 0x010fe20008000f00 */
[----:B--2---:R-:W-:Y:S01]  /*68b0*/  IMAD.U32 R4, RZ, RZ, UR8 ;  /* 0x00000008ff047e24 */ /* 0x004fe2000f8e00ff */
[----:B-----5:R-:W-:Y:S01]  /*68c0*/  MOV R7, UR7 ;  /* 0x0000000700077c02 */ /* 0x020fe20008000f00 */
[----:B------:R-:W-:Y:S01]  /*68d0*/  IMAD.U32 R6, RZ, RZ, UR6 ;  /* 0x00000006ff067e24 */ /* 0x000fe2000f8e00ff */
[----:B---3--:R-:W-:Y:S01]  /*68e0*/  MOV R11, UR5 ;  /* 0x00000005000b7c02 */ /* 0x008fe20008000f00 */
[----:B------:R-:W-:Y:S02]  /*68f0*/  IMAD.U32 R10, RZ, RZ, UR4 ;  /* 0x00000004ff0a7e24 */ /* 0x000fe4000f8e00ff */
[----:B------:R-:W-:Y:S07]  /*6900*/  LEPC R20, `(.L_x_112) ;  /* 0x000000001014794e */ /* 0x000fee0000000000 */
[----:B-1----:R-:W-:Y:S05]  /*6910*/  CALL.ABS.NOINC R2 ;  /* 0x0000000002007343 */ /* 0x002fea0003c00000 */
.L_x_112:
[----:B------:R-:W-:Y:S01]  /*6920*/  SHF.L.U32 R3, R28, 0x10, RZ ;  /* 0x000000101c037819 */ /* 0x000fe200000006ff */
[----:B------:R-:W-:Y:S05]  /*6930*/  WARPSYNC.ALL ;  /* 0x0000000000007948 */ /* 0x000fea0003800000 */
[----:B------:R-:W-:Y:S01]  /*6940*/  R2UR UR4, R25 ;  /* 0x00000000190472ca */ /* 0x000fe200000e0000 */
[----:B------:R-:W-:Y:S01]  /*6950*/  BSSY.RECONVERGENT B0, `(.L_x_113) ;  /* 0x0000056000007945 */ /* 0x000fe20003800200 */
[C---:B------:R-:W-:Y:S02]  /*6960*/  SHF.L.U32 R20, R29.reuse, 0x10, RZ ;  /* 0x000000101d147819 */ /* 0x040fe400000006ff */
[----:B------:R-:W-:Y:S02]  /*6970*/  LOP3.LUT R21, R29, 0xffff0000, RZ, 0xc0, !PT ;  /* 0xffff00001d157812 */ /* 0x000fe400078ec0ff */
[----:B------:R-:W-:Y:S02]  /*6980*/  MOV R61, 0x10 ;  /* 0x00000010003d7802 */ /* 0x000fe40000000f00 */
[----:B------:R-:W-:Y:S02]  /*6990*/  LOP3.LUT P6, RZ, R45, 0x40, RZ, 0xc0, !PT ;  /* 0x000000402dff7812 */ /* 0x000fe400078cc0ff */
[----:B------:R-:W-:Y:S02]  /*69a0*/  ISETP.NE.AND P0, PT, R58, RZ, PT ;  /* 0x000000ff3a00720c */ /* 0x000fe40003f05270 */
[----:B------:R-:W-:Y:S01]  /*69b0*/  SEL R61, R61, 0xfffffff0, !P6 ;  /* 0xfffffff03d3d7807 */ /* 0x000fe20007000000 */
[----:B--2---:R-:W3:Y:S02]  /*69c0*/  LDTM.x16 R4, tmem[UR4] ;  /* 0x00000004000479ee */ /* 0x004ee40008240000 */
[----:B---3--:R-:W-:Y:S01]  /*69d0*/  FMUL R0, R24, R4 ;  /* 0x0000000418007220 */ /* 0x008fe20000400000 */
[----:B------:R-:W-:Y:S01]  /*69e0*/  LOP3.LUT R4, R28, 0xffff0000, RZ, 0xc0, !PT ;  /* 0xffff00001c047812 */ /* 0x000fe200078ec0ff */
[C---:B-1----:R-:W-:Y:S01]  /*69f0*/  FMUL R2, R24.reuse, R5 ;  /* 0x0000000518027220 */ /* 0x042fe20000400000 */
[----:B------:R-:W-:Y:S01]  /*6a00*/  FMUL R7, R24, R7 ;  /* 0x0000000718077220 */ /* 0x000fe20000400000 */
[----:B------:R-:W-:Y:S01]  /*6a10*/  FFMA R0, R26, R3, R0 ;  /* 0x000000031a007223 */ /* 0x000fe20000000000 */
[----:B------:R-:W-:Y:S01]  /*6a20*/  FMUL R3, R24, R6 ;  /* 0x0000000618037220 */ /* 0x000fe20000400000 */
[----:B------:R-:W-:Y:S01]  /*6a30*/  FFMA R2, R26, R4, R2 ;  /* 0x000000041a027223 */ /* 0x000fe20000000002 */
[C---:B------:R-:W-:Y:S01]  /*6a40*/  FMUL R4, R24.reuse, R8 ;  /* 0x0000000818047220 */ /* 0x040fe20000400000 */
[C---:B------:R-:W-:Y:S01]  /*6a50*/  FMUL R8, R24.reuse, R12 ;  /* 0x0000000c18087220 */ /* 0x040fe20000400000 */
[----:B------:R-:W-:Y:S01]  /*6a60*/  FMUL R12, R24, R16 ;  /* 0x00000010180c7220 */ /* 0x000fe20000400000 */
[----:B------:R-:W-:Y:S01]  /*6a70*/  SHF.L.U32 R16, R30, 0x10, RZ ;  /* 0x000000101e107819 */ /* 0x000fe200000006ff */
[----:B------:R-:W-:Y:S01]  /*6a80*/  FFMA R3, R26, R20, R3 ;  /* 0x000000141a037223 */ /* 0x000fe20000000003 */
[----:B------:R-:W-:Y:S01]  /*6a90*/  F2FP.BF16.F32.PACK_AB R32, R2, R0 ;  /* 0x000000000220723e */ /* 0x000fe200000010ff */
[----:B------:R-:W-:Y:S01]  /*6aa0*/  FFMA R7, R26, R21, R7 ;  /* 0x000000151a077223 */ /* 0x000fe20000000007 */
[----:B------:R-:W-:Y:S01]  /*6ab0*/  LOP3.LUT R0, R30, 0xffff0000, RZ, 0xc0, !PT ;  /* 0xffff00001e007812 */ /* 0x000fe200078ec0ff */
[----:B------:R-:W-:Y:S01]  /*6ac0*/  FMUL R5, R24, R9 ;  /* 0x0000000918057220 */ /* 0x000fe20000400000 */
[C---:B------:R-:W-:Y:S01]  /*6ad0*/  SHF.L.U32 R2, R31.reuse, 0x10, RZ ;  /* 0x000000101f027819 */ /* 0x040fe200000006ff */
[----:B------:R-:W-:Y:S01]  /*6ae0*/  FFMA R4, R26, R16, R4 ;  /* 0x000000101a047223 */ /* 0x000fe20000000004 */
[----:B------:R-:W-:Y:S01]  /*6af0*/  LOP3.LUT R16, R31, 0xffff0000, RZ, 0xc0, !PT ;  /* 0xffff00001f107812 */ /* 0x000fe200078ec0ff */
[----:B------:R-:W-:Y:S01]  /*6b00*/  FMUL R6, R24, R10 ;  /* 0x0000000a18067220 */ /* 0x000fe20000400000 */
[----:B------:R-:W-:Y:S01]  /*6b10*/  F2FP.BF16.F32.PACK_AB R33, R7, R3 ;  /* 0x000000030721723e */ /* 0x000fe200000010ff */
[----:B------:R-:W-:Y:S01]  /*6b20*/  FFMA R5, R26, R0, R5 ;  /* 0x000000001a057223 */ /* 0x000fe20000000005 */
[----:B------:R-:W-:Y:S01]  /*6b30*/  SHF.L.U32 R0, R36, 0x10, RZ ;  /* 0x0000001024007819 */ /* 0x000fe200000006ff */
[----:B------:R-:W-:Y:S01]  /*6b40*/  FMUL R11, R24, R11 ;  /* 0x0000000b180b7220 */ /* 0x000fe20000400000 */
[----:B------:R-:W-:Y:S01]  /*6b50*/  FFMA R6, R26, R2, R6 ;  /* 0x000000021a067223 */ /* 0x000fe20000000006 */
[----:B------:R-:W-:Y:S01]  /*6b60*/  LOP3.LUT R2, R36, 0xffff0000, RZ, 0xc0, !PT ;  /* 0xffff000024027812 */ /* 0x000fe200078ec0ff */
[----:B------:R-:W-:Y:S01]  /*6b70*/  FMUL R9, R24, R13 ;  /* 0x0000000d18097220 */ /* 0x000fe20000400000 */
[C---:B------:R-:W-:Y:S01]  /*6b80*/  FFMA R11, R26.reuse, R16, R11 ;  /* 0x000000101a0b7223 */ /* 0x040fe2000000000b */
[C---:B------:R-:W-:Y:S01]  /*6b90*/  SHF.L.U32 R3, R37.reuse, 0x10, RZ ;  /* 0x0000001025037819 */ /* 0x040fe200000006ff */
[----:B------:R-:W-:Y:S01]  /*6ba0*/  FFMA R8, R26, R0, R8 ;  /* 0x000000001a087223 */ /* 0x000fe20000000008 */
[C---:B------:R-:W-:Y:S01]  /*6bb0*/  FMUL R10, R24.reuse, R14 ;  /* 0x0000000e180a7220 */ /* 0x040fe20000400000 */
[----:B------:R-:W-:Y:S01]  /*6bc0*/  LOP3.LUT R0, R37, 0xffff0000, RZ, 0xc0, !PT ;  /* 0xffff000025007812 */ /* 0x000fe200078ec0ff */
[----:B------:R-:W-:Y:S01]  /*6bd0*/  FMUL R15, R24, R15 ;  /* 0x0000000f180f7220 */ /* 0x000fe20000400000 */
[C---:B------:R-:W-:Y:S01]  /*6be0*/  FFMA R9, R26.reuse, R2, R9 ;  /* 0x000000021a097223 */ /* 0x040fe20000000009 */
[----:B------:R-:W-:Y:S01]  /*6bf0*/  FFMA R10, R26, R3, R10 ;  /* 0x000000031a0a7223 */ /* 0x000fe2000000000a */
[----:B------:R-:W-:Y:S01]  /*6c00*/  SHF.L.U32 R2, R38, 0x10, RZ ;  /* 0x0000001026027819 */ /* 0x000fe200000006ff */
[----:B------:R-:W-:Y:S01]  /*6c10*/  FFMA R15, R26, R0, R15 ;  /* 0x000000001a0f7223 */ /* 0x000fe2000000000f */
[----:B------:R-:W-:Y:S01]  /*6c20*/  F2FP.BF16.F32.PACK_AB R34, R5, R4 ;  /* 0x000000040522723e */ /* 0x000fe200000010ff */
[----:B------:R-:W-:Y:S01]  /*6c30*/  FMUL R13, R24, R17 ;  /* 0x00000011180d7220 */ /* 0x000fe20000400000 */
[----:B------:R-:W-:Y:S01]  /*6c40*/  LOP3.LUT R3, R38, 0xffff0000, RZ, 0xc0, !PT ;  /* 0xffff000026037812 */ /* 0x000fe200078ec0ff */
[C---:B------:R-:W-:Y:S01]  /*6c50*/  FMUL R14, R24.reuse, R18 ;  /* 0x00000012180e7220 */ /* 0x040fe20000400000 */
[C---:B------:R-:W-:Y:S01]  /*6c60*/  SHF.L.U32 R4, R39.reuse, 0x10, RZ ;  /* 0x0000001027047819 */ /* 0x040fe200000006ff */
[----:B------:R-:W-:Y:S01]  /*6c70*/  FMUL R19, R24, R19 ;  /* 0x0000001318137220 */ /* 0x000fe20000400000 */
[----:B------:R-:W-:Y:S01]  /*6c80*/  LOP3.LUT R0, R39, 0xffff0000, RZ, 0xc0, !PT ;  /* 0xffff000027007812 */ /* 0x000fe200078ec0ff */
[C---:B------:R-:W-:Y:S01]  /*6c90*/  FFMA R12, R26.reuse, R2, R12 ;  /* 0x000000021a0c7223 */ /* 0x040fe2000000000c */
[----:B------:R-:W-:Y:S01]  /*6ca0*/  F2FP.BF16.F32.PACK_AB R35, R11, R6 ;  /* 0x000000060b23723e */ /* 0x000fe200000010ff */
[C---:B------:R-:W-:Y:S01]  /*6cb0*/  FFMA R13, R26.reuse, R3, R13 ;  /* 0x000000031a0d7223 */ /* 0x040fe2000000000d */
[C---:B------:R-:W-:Y:S01]  /*6cc0*/  FFMA R14, R26.reuse, R4, R14 ;  /* 0x000000041a0e7223 */ /* 0x040fe2000000000e */
[----:B------:R-:W-:Y:S01]  /*6cd0*/  FFMA R19, R26, R0, R19 ;  /* 0x000000001a137223 */ /* 0x000fe20000000013 */
[----:B------:R-:W-:Y:S01]  /*6ce0*/  F2FP.BF16.F32.PACK_AB R8, R9, R8 ;  /* 0x000000080908723e */ /* 0x000fe200000010ff */
[----:B------:R1:W-:Y:S01]  /*6cf0*/  STS.128 [R27+0x200], R32 ;  /* 0x000200201b007388 */ /* 0x0003e20000000c00 */
[----:B------:R-:W-:Y:S02]  /*6d00*/  F2FP.BF16.F32.PACK_AB R9, R15, R10 ;  /* 0x0000000a0f09723e */ /* 0x000fe400000010ff */
[----:B------:R-:W-:Y:S02]  /*6d10*/  F2FP.BF16.F32.PACK_AB R10, R13, R12 ;  /* 0x0000000c0d0a723e */ /* 0x000fe400000010ff */
[----:B------:R-:W-:Y:S02]  /*6d20*/  F2FP.BF16.F32.PACK_AB R11, R19, R14 ;  /* 0x0000000e130b723e */ /* 0x000fe400000010ff */
[----:B------:R-:W-:Y:S05]  /*6d30*/  IADD3 R0, PT, PT, R27, R61, RZ ;  /* 0x0000003d1b007210 */ /* 0x000fea0007ffe0ff */
[----:B------:R1:W-:Y:S01]  /*6d40*/  STS.128 [R0+0x200], R8 ;  /* 0x0002000800007388 */ /* 0x0003e20000000c00 */
[----:B------:R-:W-:Y:S01]  /*6d50*/  @!PT LDS RZ, [RZ] ;  /* 0x00000000fffff984 */ /* 0x000fe20000000800 */
[----:B------:R-:W-:Y:S01]  /*6d60*/  @!PT LDS RZ, [RZ] ;  /* 0x00000000fffff984 */ /* 0x000fe20000000800 */
[----:B------:R-:W-:Y:S01]  /*6d70*/  @!PT LDS RZ, [RZ] ;  /* 0x00000000fffff984 */ /* 0x000fe20000000800 */
[----:B------:R-:W-:Y:S01]  /*6d80*/  @!PT LDS RZ, [RZ] ;  /* 0x00000000fffff984 */ /* 0x000fe20000000800 */
[----:B------:R2:W-:Y:S07]  /*6d90*/  MEMBAR.ALL.CTA ;  /* 0x0000000000007992 */ /* 0x0005ee0000008000 */
[----:B--2---:R-:W2:Y:S02]  /*6da0*/  FENCE.VIEW.ASYNC.S ;  /* 0x00000000000073c6 */ /* 0x004ea40000000000 */
[----:B--2---:R-:W-:Y:S06]  /*6db0*/  BAR.SYNC.DEFER_BLOCKING 0x1, 0x80 ;  /* 0x0042000000007b1d */ /* 0x004fec0000010000 */
[----:B------:R-:W-:Y:S05]  /*6dc0*/  @P0 BRA `(.L_x_114) ;  /* 0x0000000000380947 */ /* 0x000fea0003800000 */
[----:B------:R-:W2:Y:S01]  /*6dd0*/  LDCU.64 UR6, c[0x0][0x348] ;  /* 0x00006900ff0677ac */ /* 0x000ea20008000a00 */
[----:B------:R-:W-:Y:S01]  /*6de0*/  R2UR UR5, R62 ;  /* 0x000000003e0572ca */ /* 0x000fe200000e0000 */
[----:B------:R-:W-:Y:S01]  /*6df0*/  UMOV UR51, UR36 ;  /* 0x0000002400337c82 */ /* 0x000fe20008000000 */
[----:B------:R-:W-:Y:S01]  /*6e00*/  UIADD3 UR9, UPT, UPT, UR49, 0x20, URZ ;  /* 0x0000002031097890 */ /* 0x000fe2000fffe0ff */
[----:B------:R-:W-:Y:S01]  /*6e10*/  UMOV UR10, UR50 ;  /* 0x00000032000a7c82 */ /* 0x000fe20008000000 */
[----:B------:R-:W-:Y:S09]  /*6e20*/  UMOV UR11, UR36 ;  /* 0x00000024000b7c82 */ /* 0x000ff20008000000 */
[----:B------:R-:W-:Y:S02]  /*6e30*/  UIADD3 UR5, UPT, UPT, UR45, UR5, URZ ;  /* 0x000000052d057290 */ /* 0x000fe4000fffe0ff */
[----:B--2---:R-:W-:Y:S02]  /*6e40*/  UIADD3 UR4, UP0, UPT, UR6, 0x680, URZ ;  /* 0x0000068006047890 */ /* 0x004fe4000ff1e0ff */
[----:B------:R-:W-:Y:S02]  /*6e50*/  UIADD3 UR48, UPT, UPT, UR5, 0x200, URZ ;  /* 0x0000020005307890 */ /* 0x000fe4000fffe0ff */
[----:B------:R-:W-:Y:S02]  /*6e60*/  UIADD3 UR8, UPT, UPT, UR5, 0xa00, URZ ;  /* 0x00000a0005087890 */ /* 0x000fe4000fffe0ff */
[----:B------:R-:W-:Y:S09]  /*6e70*/  UIADD3.X UR5, UPT, UPT, URZ, UR7, URZ, UP0, !UPT ;  /* 0x00000007ff057290 */ /* 0x000ff200087fe4ff */
[----:B------:R2:W-:Y:S01]  /*6e80*/  UTMASTG.3D [UR48], [UR4] ;  /* 0x00000030040073b5 */ /* 0x0005e20008010000 */
[----:B------:R2:W-:Y:S02]  /*6e90*/  UTMASTG.3D [UR8], [UR4] ;  /* 0x00000008040073b5 */ /* 0x0005e40008010000 */
[----:B--2---:R0:W-:Y:S02]  /*6ea0*/  UTMACMDFLUSH ;  /* 0x00000000000079b7 */ /* 0x0041e40000000000 */
.L_x_114:
[----:B------:R-:W-:Y:S05]  /*6eb0*/  BSYNC.RECONVERGENT B0 ;  /* 0x0000000000007941 */ /* 0x000fea0003800200 */
.L_x_113:
[----:B------:R-:W-:Y:S01]  /*6ec0*/  UIADD3 UR46, UPT, UPT, UR47, 0x1, URZ ;  /* 0x000000012f2e7890 */ /* 0x000fe2000fffe0ff */
[----:B------:R-:W-:Y:S03]  /*6ed0*/  BSSY.RECONVERGENT B0, `(.L_x_115) ;  /* 0x0000005000007945 */ /* 0x000fe60003800200 */
[----:B------:R-:W-:Y:S04]  /*6ee0*/  UISETP.NE.AND UP0, UPT, UR46, 0x3, UPT ;  /* 0x000000032e00788c */ /* 0x000fe8000bf05270 */
[----:B------:R-:W-:Y:S01]  /*6ef0*/  USEL UR44, UR46, URZ, UP0 ;  /* 0x000000ff2e2c7287 */ /* 0x000fe20008000000 */
[----:B------:R-:W-:Y:S11]  /*6f00*/  @P0 BRA `(.L_x_116) ;  /* 0x0000000000040947 */ /* 0x000ff60003800000 */
[----:B------:R-:W-:Y:S04]  /*6f10*/  DEPBAR.LE SB0, 0x1 ;  /* 0x000080400000791a */ /* 0x000fe80000000000 */
.L_x_116:
[----:B------:R-:W-:Y:S05]  /*6f20*/  BSYNC.RECONVERGENT B0 ;  /* 0x0000000000007941 */ /* 0x000fea0003800200 */
.L_x_115:
[----:B------:R-:W-:Y:S01]  /*6f30*/  BAR.SYNC.DEFER_BLOCKING 0x1, 0x80 ;  /* 0x0042000000007b1d */ /* 0x000fe20000010000 */
[----:B------:R-:W-:Y:S01]  /*6f40*/  ISETP.NE.AND P1, PT, R60, RZ, PT ;  /* 0x000000ff3c00720c */ /* 0x000fe20003f25270 */
[----:B------:R-:W-:Y:S01]  /*6f50*/  UISETP.NE.AND UP0, UPT, UR53, URZ, UPT ;  /* 0x000000ff3500728c */ /* 0x000fe2000bf05270 */
[----:B------:R-:W-:Y:S11]  /*6f60*/  LEA R3, R63, UR45, 0x3 ;  /* 0x0000002d3f037c11 */ /* 0x000ff6000f8e18ff */
[----:B------:R-:W-:Y:S01]  /*6f70*/  @P1 SHF.L.U32 R4, R66, 0x1f, RZ ;  /* 0x0000001f42041819 */ /* 0x000fe200000006ff */
[----:B------:R-:W-:Y:S06]  /*6f80*/  BRA.U !UP0, `(.L_x_117) ;  /* 0x0000000108247547 */ /* 0x000fec000b800000 */
[----:B-1----:R-:W1:Y:S01]  /*6f90*/  S2R R0, SR_CgaCtaId ;  /* 0x0000000000007919 */ /* 0x002e620000008800 */
[----:B------:R-:W-:Y:S01]  /*6fa0*/  IMAD.U32 R2, RZ, RZ, UR52 ;  /* 0x00000034ff027e24 */ /* 0x000fe2000f8e00ff */
[----:B------:R-:W-:Y:S04]  /*6fb0*/  UIADD3 UR4, UPT, UPT, UR52, 0x1, URZ ;  /* 0x0000000134047890 */ /* 0x000fe8000fffe0ff */
[----:B------:R-:W-:Y:S01]  /*6fc0*/  @P1 LEA R2, R2, UR45, 0x3 ;  /* 0x0000002d02021c11 */ /* 0x000fe2000f8e18ff */
[----:B------:R-:W-:Y:S04]  /*6fd0*/  UISETP.NE.AND UP0, UPT, UR4, 0x3, UPT ;  /* 0x000000030400788c */ /* 0x000fe8000bf05270 */
[----:B------:R-:W-:Y:S01]  /*6fe0*/  @P1 VIADD R2, R2, 0x68 ;  /* 0x0000006802021836 */ /* 0x000fe20000000000 */
[----:B------:R-:W-:Y:S04]  /*6ff0*/  USEL UR52, UR4, URZ, UP0 ;  /* 0x000000ff04347287 */ /* 0x000fe80008000000 */
[----:B-1----:R-:W-:Y:S04]  /*7000*/  @P1 PRMT R0, R0, 0x654, R2 ;  /* 0x0000065400001816 */ /* 0x002fe80000000002 */
[----:B------:R2:W-:Y:S04]  /*7010*/  @P1 SYNCS.ARRIVE.TRANS64.RED.A1T0 RZ, [R0+URZ], RZ ;  /* 0x000000ff00ff19a7 */ /* 0x0005e800081004ff */
.L_x_117:
[----:B------:R-:W3:Y:S01]  /*7020*/  @P1 SYNCS.PHASECHK.TRANS64.TRYWAIT P0, [R3+URZ+0x50], R4 ;  /* 0x00005004030015a7 */ /* 0x000ee200080011ff */
[----:B------:R-:W-:Y:S01]  /*7030*/  BSSY B1, `(.L_x_118) ;  /* 0x0000012000017945 */ /* 0x000fe20003800000 */
[----:B---3--:R-:W-:Y:S03]  /*7040*/  @P1 SEL R65, RZ, 0x1, !P0 ;  /* 0x00000001ff411807 */ /* 0x008fe60004000000 */
[----:B------:R-:W-:Y:S05]  /*7050*/  @!P1 BRA `(.L_x_119) ;  /* 0x00000000003c9947 */ /* 0x000fea0003800000 */
[----:B------:R-:W-:Y:S01]  /*7060*/  ISETP.NE.AND P1, PT, R67, RZ, PT ;  /* 0x000000ff4300720c */ /* 0x000fe20003f25270 */
[----:B------:R-:W-:Y:S01]  /*7070*/  BSSY B0, `(.L_x_120) ;  /* 0x0000009000007945 */ /* 0x000fe20003800000 */
[----:B------:R-:W-:Y:S11]  /*7080*/  ISETP.NE.AND P0, PT, R65, RZ, PT ;  /* 0x000000ff4100720c */ /* 0x000ff60003f05270 */
[----:B------:R-:W-:Y:S05]  /*7090*/  @P1 IMAD R63, R63, 0x1000, R64 ;  /* 0x000010003f3f1824 */ /* 0x000fea00078e0240 */
[----:B-12---:R-:W-:Y:S05]  /*70a0*/  @P1 IADD3 R0, PT, PT, R63, UR45, RZ ;  /* 0x0000002d3f001c10 */ /* 0x006fea000fffe0ff */
[----:B------:R-:W-:Y:S01]  /*70b0*/  @P1 IMAD.IADD R0, R61, 0x1, R0 ;  /* 0x000000013d001824 */ /* 0x000fe200078e0200 */
[----:B------:R-:W-:Y:S06]  /*70c0*/  @P0 BRA `(.L_x_121) ;  /* 0x00000000000c0947 */ /* 0x000fec0003800000 */
[----:B------:R-:W-:Y:S04]  /*70d0*/  SHF.L.U32 R66, R66, 0x1f, RZ ;  /* 0x0000001f42427819 */ /* 0x000fe800000006ff */
[----:B------:R-:W1:Y:S02]  /*70e0*/  SYNCS.PHASECHK.TRANS64.TRYWAIT P0, [R3+URZ+0x50], R66 ;  /* 0x00005042030075a7 */ /* 0x000e6400080011ff */
[----:B-1----:R-:W-:Y:S05]  /*70f0*/  @!P0 BRA `(.L_x_122) ;  /* 0x0000001400c88947 */ /* 0x002fea0003800000 */
.L_x_121:
[----:B------:R-:W-:Y:S05]  /*7100*/  BSYNC B0 ;  /* 0x0000000000007941 */ /* 0x000fea0003800000 */
.L_x_120:
[----:B------:R-:W-:Y:S11]  /*7110*/  ISETP.NE.AND P0, PT, R67, RZ, PT ;  /* 0x000000ff4300720c */ /* 0x000ff60003f05270 */
[----:B------:R-:W-:Y:S02]  /*7120*/  @!UPT UIADD3 URZ, UPT, UPT, URZ, URZ, URZ ;  /* 0x000000fffffff290 */ /* 0x000fe4000fffe0ff */
[----:B------:R3:W4:Y:S04]  /*7130*/  @P0 LDS.128 R28, [R63+UR45+0x200] ;  /* 0x0002002d3f1c0984 */ /* 0x0007280008000c00 */
[----:B------:R3:W2:Y:S02]  /*7140*/  @P0 LDS.128 R36, [R0+0x200] ;  /* 0x0002000000240984 */ /* 0x0006a40000000c00 */
.L_x_119:
[----:B------:R-:W-:Y:S05]  /*7150*/  BSYNC B1 ;  /* 0x0000000000017941 */ /* 0x000fea0003800000 */
.L_x_118:
[----:B-123--:R-:W-:Y:S05]  /*7160*/  VIADD R0, R25, 0x10 ;  /* 0x0000001019007836 */ /* 0x00efea0000000000 */
[----:B------:R-:W-:Y:S04]  /*7170*/  SHF.R.U32.HI R0, RZ, 0x15, R0 ;  /* 0x00000015ff007819 */ /* 0x000fe80000011600 */
[----:B------:R-:W-:Y:S11]  /*7180*/  LOP3.LUT P0, RZ, R0, 0x3, R47, 0x48, !PT ;  /* 0x0000000300ff7812 */ /* 0x000ff6000780482f */
[----:B------:R-:W-:Y:S02]  /*7190*/  @!UPT UIADD3 URZ, UPT, UPT, URZ, URZ, URZ ;  /* 0x000000fffffff290 */ /* 0x000fe4000fffe0ff */
[----:B------:R-:W-:Y:S05]  /*71a0*/  @!P0 BRA `(.L_x_123) ;  /* 0x0000000000408947 */ /* 0x000fea0003800000 */
[----:B------:R-:W1:Y:S01]  /*71b0*/  LDCU.64 UR8, c[0x4][0x70] ;  /* 0x01000e00ff0877ac */ /* 0x000e620008000a00 */
[----:B------:R-:W-:Y:S01]  /*71c0*/  MOV R3, 0x0 ;  /* 0x0000000000037802 */ /* 0x000fe20000000f00 */
[----:B------:R-:W-:Y:S02]  /*71d0*/  HFMA2 R12, -RZ, RZ, 0, 5.9604644775390625e-08 ;  /* 0x00000001ff0c7431 */ /* 0x000fe400000001ff */
[----:B------:R-:W-:Y:S02]  /*71e0*/  IMAD.MOV.U32 R8, RZ, RZ, 0x192 ;  /* 0x00000192ff087424 */ /* 0x000fe400078e00ff */
[----:B------:R-:W-:Y:S01]  /*71f0*/  IMAD.MOV.U32 R13, RZ, RZ, RZ ;  /* 0x000000ffff0d7224 */ /* 0x000fe200078e00ff */
[----:B------:R-:W2:Y:S01]  /*7200*/  LDCU.64 UR6, c[0x4][0x78] ;  /* 0x01000f00ff0677ac */ /* 0x000ea20008000a00 */
[----:B------:R-:W3:Y:S01]  /*7210*/  LDC.64 R2, c[0x4][R3] ;  /* 0x0100000003027b82 */ /* 0x000ee20000000a00 */
[----:B------:R-:W5:Y:S01]  /*7220*/  LDCU.64 UR4, c[0x4][0x10] ;  /* 0x01000200ff0477ac */ /* 0x000f620008000a00 */
[----:B-1----:R-:W-:Y:S01]  /*7230*/  MOV R5, UR9 ;  /* 0x0000000900057c02 */ /* 0x002fe20008000f00 */
[----:B------:R-:W-:Y:S01]  /*7240*/  IMAD.U32 R4, RZ, RZ, UR8 ;  /* 0x00000008ff047e24 */ /* 0x000fe2000f8e00ff */
[----:B--2---:R-:W-:Y:S01]  /*7250*/  MOV R7, UR7 ;  /* 0x0000000700077c02 */ /* 0x004fe20008000f00 */
[----:B------:R-:W-:Y:S01]  /*7260*/  IMAD.U32 R6, RZ, RZ, UR6 ;  /* 0x00000006ff067e24 */ /* 0x000fe2000f8e00ff */
[----:B-----5:R-:W-:Y:S01]  /*7270*/  MOV R11, UR5 ;  /* 0x00000005000b7c02 */ /* 0x020fe20008000f00 */
[----:B------:R-:W-:Y:S02]  /*7280*/  IMAD.U32 R10, RZ, RZ, UR4 ;  /* 0x00000004ff0a7e24 */ /* 0x000fe4000f8e00ff */
[----:B------:R-:W-:Y:S07]  /*7290*/  LEPC R20, `(.L_x_123) ;  /* 0x000000001014794e */ /* 0x000fee0000000000 */
[----:B---34-:R-:W-:Y:S05]  /*72a0*/  CALL.ABS.NOINC R2 ;  /* 0x0000000002007343 */ /* 0x018fea0003c00000 */
.L_x_123:
[----:B------:R-:W-:Y:S01]  /*72b0*/  ISETP.NE.AND P0, PT, R58, RZ, PT ;  /* 0x000000ff3a00720c */ /* 0x000fe20003f05270 */
[----:B------:R-:W-:Y:S05]  /*72c0*/  WARPSYNC.ALL ;  /* 0x0000000000007948 */ /* 0x000fea0003800000 */
[----:B------:R-:W-:Y:S01]  /*72d0*/  R2UR UR4, R25 ;  /* 0x00000000190472ca */ /* 0x000fe200000e0000 */
[----:B------:R-:W-:Y:S01]  /*72e0*/  BSSY.RECONVERGENT B0, `(.L_x_124) ;  /* 0x000005b000007945 */ /* 0x000fe20003800200 */
[C---:B----4-:R-:W-:Y:S02]  /*72f0*/  SHF.L.U32 R0, R28.reuse, 0x10, RZ ;  /* 0x000000101c007819 */ /* 0x050fe400000006ff */
[----:B------:R-:W-:Y:S02]  /*7300*/  LOP3.LUT R2, R28, 0xffff0000, RZ, 0xc0, !PT ;  /* 0xffff00001c027812 */ /* 0x000fe400078ec0ff */
[C---:B------:R-:W-:Y:S02]  /*7310*/  SHF.L.U32 R20, R29.reuse, 0x10, RZ ;  /* 0x000000101d147819 */ /* 0x040fe400000006ff */
[----:B------:R-:W-:Y:S02]  /*7320*/  LOP3.LUT R21, R29, 0xffff0000, RZ, 0xc0, !PT ;  /* 0xffff00001d157812 */ /* 0x000fe400078ec0ff */
[C---:B------:R-:W-:Y:S02]  /*7330*/  SHF.L.U32 R25, R30.reuse, 0x10, RZ ;  /* 0x000000101e197819 */ /* 0x040fe400000006ff */
[----:B------:R-:W-:Y:S01]  /*7340*/  LOP3.LUT R27, R30, 0xffff0000, RZ, 0xc0, !PT ;  /* 0xffff00001e1b7812 */ /* 0x000fe200078ec0ff */
[----:B------:R-:W1:Y:S01]  /*7350*/  LDTM.x16 R4, tmem[UR4+0x10] ;  /* 0x00001004000479ee */ /* 0x000e620008240000 */
[C---:B------:R-:W-:Y:S01]  /*7360*/  SHF.L.U32 R28, R31.reuse, 0x10, RZ ;  /* 0x000000101f1c7819 */ /* 0x040fe200000006ff */
[----:B------:R-:W-:Y:S01]  /*7370*/  NOP ;  /* 0x0000000000007918 */ /* 0x000fe20000000000 */
[----:B------:R-:W-:Y:S02]  /*7380*/  LOP3.LUT R29, R31, 0xffff0000, RZ, 0xc0, !PT ;  /* 0xffff00001f1d7812 */ /* 0x000fe400078ec0ff */
[C---:B------:R-:W-:Y:S02]  /*7390*/  SHF.L.U32 R30, R36.reuse, 0x10, RZ ;  /* 0x00000010241e7819 */ /* 0x040fe400000006ff */
[----:B------:R-:W-:Y:S02]  /*73a0*/  LOP3.LUT R31, R36, 0xffff0000, RZ, 0xc0, !PT ;  /* 0xffff0000241f7812 */ /* 0x000fe400078ec0ff */
[C---:B------:R-:W-:Y:S02]  /*73b0*/  SHF.L.U32 R32, R37.reuse, 0x10, RZ ;  /* 0x0000001025207819 */ /* 0x040fe400000006ff */
[----:B------:R-:W-:Y:S02]  /*73c0*/  LOP3.LUT R33, R37, 0xffff0000, RZ, 0xc0, !PT ;  /* 0xffff000025217812 */ /* 0x000fe400078ec0ff */
[C---:B------:R-:W-:Y:S02]  /*73d0*/  SHF.L.U32 R34, R38.reuse, 0x10, RZ ;  /* 0x0000001026227819 */ /* 0x040fe400000006ff */
[----:B------:R-:W-:Y:S02]  /*73e0*/  LOP3.LUT R35, R38, 0xffff0000, RZ, 0xc0, !PT ;  /* 0xffff000026237812 */ /* 0x000fe400078ec0ff */
[----:B------:R-:W-:Y:S02]  /*73f0*/  IADD3 R53, PT, PT, R53, 0xd0, RZ ;  /* 0x000000d035357810 */ /* 0x000fe40007ffe0ff */
[----:B------:R-:W-:Y:S02]  /*7400*/  SHF.L.U32 R36, R39, 0x10, RZ ;  /* 0x0000001027247819 */ /* 0x000fe400000006ff */
[----:B------:R-:W-:Y:S02]  /*7410*/  LOP3.LUT R53, R53, 0xfefffff8, RZ, 0xc0, !PT ;  /* 0xfefffff835357812 */ /* 0x000fe400078ec0ff */
[----:B------:R-:W-:Y:S01]  /*7420*/  LOP3.LUT R37, R39, 0xffff0000, RZ, 0xc0, !PT ;  /* 0xffff000027257812 */ /* 0x000fe200078ec0ff */
[C---:B-1----:R-:W-:Y:S01]  /*7430*/  FMUL R4, R24.reuse, R4 ;  /* 0x0000000418047220 */ /* 0x042fe20000400000 */
[----:B------:R1:W-:Y:S01]  /*7440*/  SYNCS.ARRIVE.TRANS64.RED.A1T0 RZ, [R53+URZ], RZ ;  /* 0x000000ff35ff79a7 */ /* 0x0003e200081004ff */
[C---:B------:R-:W-:Y:S01]  /*7450*/  FMUL R5, R24.reuse, R5 ;  /* 0x0000000518057220 */ /* 0x040fe20000400000 */
[----:B------:R-:W-:Y:S01]  /*7460*/  FMUL R6, R24, R6 ;  /* 0x0000000618067220 */ /* 0x000fe20000400000 */
[----:B------:R-:W-:Y:S01]  /*7470*/  FFMA R4, R26, R0, R4 ;  /* 0x000000001a047223 */ /* 0x000fe20000000004 */
[----:B------:R-:W-:Y:S01]  /*7480*/  FMUL R0, R24, R7 ;  /* 0x0000000718007220 */ /* 0x000fe20000400000 */
[C---:B------:R-:W-:Y:S01]  /*7490*/  FFMA R5, R26.reuse, R2, R5 ;  /* 0x000000021a057223 */ /* 0x040fe20000000005 */
[----:B------:R-:W-:Y:S01]  /*74a0*/  FFMA R6, R26, R20, R6 ;  /* 0x000000141a067223 */ /* 0x000fe20000000006 */
[----:B------:R-:W-:Y:S01]  /*74b0*/  FMUL R2, R24, R8 ;  /* 0x0000000818027220 */ /* 0x000fe20000400000 */
[----:B------:R-:W-:Y:S01]  /*74c0*/  FFMA R0, R26, R21, R0 ;  /* 0x000000151a007223 */ /* 0x000fe20000000000 */
[C---:B------:R-:W-:Y:S01]  /*74d0*/  FMUL R3, R24.reuse, R9 ;  /* 0x0000000918037220 */ /* 0x040fe20000400000 */
[----:B------:R-:W-:Y:S01]  /*74e0*/  F2FP.BF16.F32.PACK_AB R4, R5, R4 ;  /* 0x000000040504723e */ /* 0x000fe200000010ff */
[C---:B------:R-:W-:Y:S01]  /*74f0*/  FMUL R7, R24.reuse, R10 ;  /* 0x0000000a18077220 */ /* 0x040fe20000400000 */
[----:B------:R-:W-:Y:S01]  /*7500*/  FMUL R11, R24, R11 ;  /* 0x0000000b180b7220 */ /* 0x000fe20000400000 */
[----:B------:R-:W-:Y:S01]  /*7510*/  F2FP.BF16.F32.PACK_AB R5, R0, R6 ;  /* 0x000000060005723e */ /* 0x000fe200000010ff */
[----:B------:R-:W-:Y:S01]  /*7520*/  FFMA R2, R26, R25, R2 ;  /* 0x000000191a027223 */ /* 0x000fe20000000002 */
[----:B------:R-:W-:Y:S01]  /*7530*/  FMUL R8, R24, R12 ;  /* 0x0000000c18087220 */ /* 0x000fe20000400000 */
[----:B------:R-:W-:Y:S01]  /*7540*/  MOV R0, UR44 ;  /* 0x0000002c00007c02 */ /* 0x000fe20008000f00 */
[----:B------:R-:W-:Y:S01]  /*7550*/  FFMA R3, R26, R27, R3 ;  /* 0x0000001b1a037223 */ /* 0x000fe20000000003 */
[----:B------:R-:W-:Y:S01]  /*7560*/  FMUL R9, R24, R13 ;  /* 0x0000000d18097220 */ /* 0x000fe20000400000 */
[----:B------:R-:W-:Y:S01]  /*7570*/  FFMA R7, R26, R28, R7 ;  /* 0x0000001c1a077223 */ /* 0x000fe20000000007 */
[----:B------:R-:W-:Y:S01]  /*7580*/  FMUL R10, R24, R14 ;  /* 0x0000000e180a7220 */ /* 0x000fe20000400000 */
[----:B------:R-:W-:Y:S01]  /*7590*/  FFMA R11, R26, R29, R11 ;  /* 0x0000001d1a0b7223 */ /* 0x000fe2000000000b */
[----:B------:R-:W-:Y:S01]  /*75a0*/  FMUL R15, R24, R15 ;  /* 0x0000000f180f7220 */ /* 0x000fe20000400000 */
[----:B------:R-:W-:Y:S01]  /*75b0*/  FFMA R8, R26, R30, R8 ;  /* 0x0000001e1a087223 */ /* 0x000fe20000000008 */
[----:B------:R-:W-:Y:S01]  /*75c0*/  LEA R0, R0, R44, 0xb ;  /* 0x0000002c00007211 */ /* 0x000fe200078e58ff */
[----:B------:R-:W-:Y:S01]  /*75d0*/  FMUL R12, R24, R16 ;  /* 0x00000010180c7220 */ /* 0x000fe20000400000 */
[----:B------:R-:W-:Y:S01]  /*75e0*/  FFMA R9, R26, R31, R9 ;  /* 0x0000001f1a097223 */ /* 0x000fe20000000009 */
[----:B------:R-:W-:Y:S01]  /*75f0*/  FMUL R13, R24, R17 ;  /* 0x00000011180d7220 */ /* 0x000fe20000400000 */
[----:B------:R-:W-:Y:S01]  /*7600*/  FFMA R10, R26, R32, R10 ;  /* 0x000000201a0a7223 */ /* 0x000fe2000000000a */
[----:B------:R-:W-:Y:S01]  /*7610*/  FMUL R14, R24, R18 ;  /* 0x00000012180e7220 */ /* 0x000fe20000400000 */
[----:B------:R-:W-:Y:S01]  /*7620*/  FFMA R15, R26, R33, R15 ;  /* 0x000000211a0f7223 */ /* 0x000fe2000000000f */
[----:B------:R-:W-:Y:S01]  /*7630*/  FMUL R19, R24, R19 ;  /* 0x0000001318137220 */ /* 0x000fe20000400000 */
[----:B------:R-:W-:Y:S01]  /*7640*/  F2FP.BF16.F32.PACK_AB R6, R3, R2 ;  /* 0x000000020306723e */ /* 0x000fe200000010ff */
[C---:B------:R-:W-:Y:S01]  /*7650*/  FFMA R12, R26.reuse, R34, R12 ;  /* 0x000000221a0c7223 */ /* 0x040fe2000000000c */
[----:B------:R-:W-:Y:S01]  /*7660*/  F2FP.BF16.F32.PACK_AB R7, R11, R7 ;  /* 0x000000070b07723e */ /* 0x000fe200000010ff */
[----:B------:R-:W-:Y:S01]  /*7670*/  FFMA R13, R26, R35, R13 ;  /* 0x000000231a0d7223 */ /* 0x000fe2000000000d */
[----:B------:R-:W-:Y:S01]  /*7680*/  LEA R0, R0, UR45, 0x1 ;  /* 0x0000002d00007c11 */ /* 0x000fe2000f8e08ff */
[C---:B------:R-:W-:Y:S01]  /*7690*/  FFMA R14, R26.reuse, R36, R14 ;  /* 0x000000241a0e7223 */ /* 0x040fe2000000000e */
[----:B------:R-:W-:Y:S01]  /*76a0*/  FFMA R19, R26, R37, R19 ;  /* 0x000000251a137223 */ /* 0x000fe20000000013 */
[----:B------:R-:W-:Y:S02]  /*76b0*/  F2FP.BF16.F32.PACK_AB R8, R9, R8 ;  /* 0x000000080908723e */ /* 0x000fe400000010ff */
        /* <DEDUP_REMOVED lines=15> */
[----:B------:R-:W-:Y:S02]  /*77b0*/  ULEA UR5, UR44, UR45, 0xc ;  /* 0x0000002d2c057291 */ /* 0x000fe4000f8e60ff */
[----:B------:R-:W-:Y:S02]  /*77c0*/  UIADD3 UR13, UPT, UPT, UR49, 0x10, URZ ;  /* 0x00000010310d7890 */ /* 0x000fe4000fffe0ff */
[----:B------:R-:W-:Y:S02]  /*77d0*/  UIADD3 UR12, UPT, UPT, UR5, 0x200, URZ ;  /* 0x00000200050c7890 */ /* 0x000fe4000fffe0ff */
[----:B------:R-:W-:Y:S01]  /*77e0*/  UIADD3 UR8, UPT, UPT, UR5, 0xa00, URZ ;  /* 0x00000a0005087890 */ /* 0x000fe2000fffe0ff */
[----:B------:R-:W-:Y:S01]  /*77f0*/  UMOV UR14, UR50 ;  /* 0x00000032000e7c82 */ /* 0x000fe20008000000 */
[----:B------:R-:W-:Y:S01]  /*7800*/  UMOV UR15, UR36 ;  /* 0x00000024000f7c82 */ /* 0x000fe20008000000 */
[----:B------:R-:W-:Y:S01]  /*7810*/  UIADD3 UR9, UPT, UPT, UR49, 0x30, URZ ;  /* 0x0000003031097890 */ /* 0x000fe2000fffe0ff */
[----:B------:R-:W-:Y:S01]  /*7820*/  UMOV UR10, UR50 ;  /* 0x00000032000a7c82 */ /* 0x000fe20008000000 */
[----:B------:R-:W-:Y:S01]  /*7830*/  UMOV UR11, UR36 ;  /* 0x00000024000b7c82 */ /* 0x000fe20008000000 */
[----:B--2---:R-:W-:Y:S04]  /*7840*/  UIADD3 UR4, UP0, UPT, UR6, 0x680, URZ ;  /* 0x0000068006047890 */ /* 0x004fe8000ff1e0ff */
[----:B------:R-:W-:Y:S09]  /*7850*/  UIADD3.X UR5, UPT, UPT, URZ, UR7, URZ, UP0, !UPT ;  /* 0x00000007ff057290 */ /* 0x000ff200087fe4ff */
[----:B------:R2:W-:Y:S01]  /*7860*/  UTMASTG.3D [UR12], [UR4] ;  /* 0x0000000c040073b5 */ /* 0x0005e20008010000 */
[----:B------:R2:W-:Y:S02]  /*7870*/  UTMASTG.3D [UR8], [UR4] ;  /* 0x00000008040073b5 */ /* 0x0005e40008010000 */
[----:B--2---:R0:W-:Y:S02]  /*7880*/  UTMACMDFLUSH ;  /* 0x00000000000079b7 */ /* 0x0041e40000000000 */
.L_x_125:
[----:B------:R-:W-:Y:S05]  /*7890*/  BSYNC.RECONVERGENT B0 ;  /* 0x0000000000007941 */ /* 0x000fea0003800200 */
.L_x_124:
[----:B------:R-:W-:Y:S01]  /*78a0*/  UIADD3 UR4, UPT, UPT, UR44, 0x1, URZ ;  /* 0x000000012c047890 */ /* 0x000fe2000fffe0ff */
[----:B------:R-:W-:Y:S03]  /*78b0*/  BSSY.RECONVERGENT B0, `(.L_x_126) ;  /* 0x0000008000007945 */ /* 0x000fe60003800200 */
[----:B------:R-:W-:Y:S04]  /*78c0*/  UISETP.NE.AND UP0, UPT, UR4, 0x3, UPT ;  /* 0x000000030400788c */ /* 0x000fe8000bf05270 */
[----:B------:R-:W-:Y:S02]  /*78d0*/  UISETP.EQ.XOR UP1, UPT, UR46, 0x3, !UP0 ;  /* 0x000000032e00788c */ /* 0x000fe4000c722a70 */
[----:B------:R-:W-:Y:S02]  /*78e0*/  USEL UR47, UR4, URZ, UP0 ;  /* 0x000000ff042f7287 */ /* 0x000fe40008000000 */
[----:B------:R-:W-:Y:S04]  /*78f0*/  USEL UR5, URZ, 0x1, !UP1 ;  /* 0x00000001ff057887 */ /* 0x000fe8000c800000 */
[----:B------:R-:W-:Y:S01]  /*7900*/  ULOP3.LUT UR54, UR54, UR5, URZ, 0x3c, !UPT ;  /* 0x0000000536367292 */ /* 0x000fe2000f8e3cff */
[----:B------:R-:W-:Y:S11]  /*7910*/  @P0 BRA `(.L_x_127) ;  /* 0x0000000000040947 */ /* 0x000ff60003800000 */
[----:B------:R-:W-:Y:S04]  /*7920*/  DEPBAR.LE SB0, 0x1 ;  /* 0x000080400000791a */ /* 0x000fe80000000000 */
.L_x_127:
[----:B------:R-:W-:Y:S05]  /*7930*/  BSYNC.RECONVERGENT B0 ;  /* 0x0000000000007941 */ /* 0x000fea0003800200 */
.L_x_126:
[----:B------:R-:W-:Y:S01]  /*7940*/  BAR.SYNC.DEFER_BLOCKING 0x1, 0x80 ;  /* 0x0042000000007b1d */ /* 0x000fe20000010000 */
[----:B------:R-:W-:Y:S01]  /*7950*/  UISETP.NE.AND UP0, UPT, UR53, -0x2, UPT ;  /* 0xfffffffe3500788c */ /* 0x000fe2000bf05270 */
[----:B------:R-:W-:Y:S08]  /*7960*/  IADD3 R22, PT, PT, R22, 0x1, RZ ;  /* 0x0000000116167810 */ /* 0x000ff00007ffe0ff */
[----:B------:R-:W-:Y:S05]  /*7970*/  BRA.U !UP0, `(.L_x_128) ;  /* 0x0000000108287547 */ /* 0x000fea000b800000 */
[----:B-1----:R-:W1:Y:S01]  /*7980*/  S2R R0, SR_CgaCtaId ;  /* 0x0000000000007919 */ /* 0x002e620000008800 */
[----:B------:R-:W-:Y:S01]  /*7990*/  ISETP.NE.AND P0, PT, R60, RZ, PT ;  /* 0x000000ff3c00720c */ /* 0x000fe20003f05270 */
[----:B------:R-:W-:Y:S01]  /*79a0*/  IMAD.U32 R2, RZ, RZ, UR52 ;  /* 0x00000034ff027e24 */ /* 0x000fe2000f8e00ff */
[----:B------:R-:W-:Y:S04]  /*79b0*/  UIADD3 UR4, UPT, UPT, UR52, 0x1, URZ ;  /* 0x0000000134047890 */ /* 0x000fe8000fffe0ff */
[----:B------:R-:W-:Y:S04]  /*79c0*/  UISETP.NE.AND UP0, UPT, UR4, 0x3, UPT ;  /* 0x000000030400788c */ /* 0x000fe8000bf05270 */
[----:B------:R-:W-:Y:S03]  /*79d0*/  USEL UR52, UR4, URZ, UP0 ;  /* 0x000000ff04347287 */ /* 0x000fe60008000000 */
[----:B------:R-:W-:Y:S05]  /*79e0*/  @P0 LEA R2, R2, UR45, 0x3 ;  /* 0x0000002d02020c11 */ /* 0x000fea000f8e18ff */
[----:B------:R-:W-:Y:S05]  /*79f0*/  @P0 VIADD R2, R2, 0x68 ;  /* 0x0000006802020836 */ /* 0x000fea0000000000 */
[----:B-1----:R-:W-:Y:S04]  /*7a00*/  @P0 PRMT R0, R0, 0x654, R2 ;  /* 0x0000065400000816 */ /* 0x002fe80000000002 */
[----:B------:R2:W-:Y:S03]  /*7a10*/  @P0 SYNCS.ARRIVE.TRANS64.RED.A1T0 RZ, [R0+URZ], RZ ;  /* 0x000000ff00ff09a7 */ /* 0x0005e600081004ff */
.L_x_128:
[----:B------:R-:W-:Y:S01]  /*7a20*/  R2UR UR6, R59 ;  /* 0x000000003b0672ca */ /* 0x000fe200000e0000 */
[----:B------:R-:W-:Y:S01]  /*7a30*/  UIADD3 UR53, UPT, UPT, UR53, 0x2, URZ ;  /* 0x0000000235357890 */ /* 0x000fe2000fffe0ff */
[----:B------:R-:W-:Y:S01]  /*7a40*/  R2UR UR5, R50 ;  /* 0x00000000320572ca */ /* 0x000fe200000e0000 */
[----:B------:R-:W-:Y:S01]  /*7a50*/  UMOV UR36, UR63 ;  /* 0x0000003f00247c82 */ /* 0x000fe20008000000 */
[----:B------:R-:W-:Y:S02]  /*7a60*/  R2UR UR4, R51 ;  /* 0x00000000330472ca */ /* 0x000fe400000e0000 */
[----:B------:R-:W-:Y:S02]  /*7a70*/  ISETP.NE.AND P0, PT, R55, 0x2, PT ;  /* 0x000000023700780c */ /* 0x000fe40003f05270 */
[----:B------:R-:W-:Y:S02]  /*7a80*/  ISETP.NE.AND P1, PT, R22, 0x4, PT ;  /* 0x000000041600780c */ /* 0x000fe40003f25270 */
[----:B------:R-:W-:Y:S02]  /*7a90*/  SEL R2, RZ, 0x1, P0 ;  /* 0x00000001ff027807 */ /* 0x000fe40000000000 */
[----:B-12---:R-:W-:Y:S01]  /*7aa0*/  SEL R0, RZ, 0x1, P1 ;  /* 0x00000001ff007807 */ /* 0x006fe20000800000 */
[----:B------:R-:W-:Y:S01]  /*7ab0*/  UISETP.NE.AND UP0, UPT, UR6, URZ, UPT ;  /* 0x000000ff0600728c */ /* 0x000fe2000bf05270 */
[----:B------:R-:W-:Y:S01]  /*7ac0*/  LOP3.LUT R56, R56, R2, RZ, 0x3c, !PT ;  /* 0x0000000238387212 */ /* 0x000fe200078e3cff */
[----:B------:R-:W-:Y:S01]  /*7ad0*/  UIADD3 UR25, UPT, UPT, UR37, UR5, URZ ;  /* 0x0000000525197290 */ /* 0x000fe2000fffe0ff */
[----:B------:R-:W-:Y:S01]  /*7ae0*/  LOP3.LUT R57, R57, R0, RZ, 0x3c, !PT ;  /* 0x0000000039397212 */ /* 0x000fe200078e3cff */
[----:B------:R-:W-:Y:S01]  /*7af0*/  UIADD3 UR20, UPT, UPT, UR38, UR4, URZ ;  /* 0x0000000426147290 */ /* 0x000fe2000fffe0ff */
[----:B------:R-:W-:Y:S02]  /*7b00*/  SEL R55, R55, RZ, P0 ;  /* 0x000000ff37377207 */ /* 0x000fe40000000000 */
[----:B------:R-:W-:Y:S02]  /*7b10*/  SEL R22, R22, RZ, P1 ;  /* 0x000000ff16167207 */ /* 0x000fe40000800000 */
[----:B------:R-:W-:Y:S07]  /*7b20*/  BRA.U UP0, `(.L_x_129) ;  /* 0xffffffdd004c7547 */ /* 0x000fee000b83ffff */
[----:B------:R-:W-:-:S13]  /*7b30*/  R2UR UR4, R52 ;  /* 0x00000000340472ca */ /* 0x000fda00000e0000 */
[----:B------:R-:W-:-:S09]  /*7b40*/  UISETP.NE.AND UP0, UPT, UR4, URZ, UPT ;  /* 0x000000ff0400728c */ /* 0x000fd2000bf05270 */
[----:B------:R-:W-:Y:S05]  /*7b50*/  BRA.U !UP0, `(.L_x_130) ;  /* 0x0000000108487547 */ /* 0x000fea000b800000 */
[----:B------:R-:W1:Y:S02]  /*7b60*/  LDCU.64 UR4, c[0x0][0x890] ;  /* 0x00011200ff0477ac */ /* 0x000e640008000a00 */
[----:B-1----:R-:W-:-:S04]  /*7b70*/  UISETP.NE.U32.AND UP0, UPT, UR4, URZ, UPT ;  /* 0x000000ff0400728c */ /* 0x002fc8000bf05070 */
[----:B------:R-:W-:-:S09]  /*7b80*/  UISETP.NE.AND.EX UP0, UPT, UR5, URZ, UPT, UP0 ;  /* 0x000000ff0500728c */ /* 0x000fd2000bf05300 */
[----:B------:R-:W-:Y:S05]  /*7b90*/  BRA.U UP0, `(.L_x_131) ;  /* 0x00000001000c7547 */ /* 0x000fea000b800000 */
[----:B------:R-:W-:-:S13]  /*7ba0*/  FSETP.NEU.AND P0, PT, R26, RZ, PT ;  /* 0x000000ff1a00720b */ /* 0x000fda0003f0d000 */
[----:B------:R-:W-:Y:S05]  /*7bb0*/  @!P0 EXIT ;  /* 0x000000000000894d */ /* 0x000fea0003800000 */
[----:B------:R-:W-:Y:S05]  /*7bc0*/  BRA `(.L_x_130) ;  /* 0x00000000002c7947 */ /* 0x000fea0003800000 */
.L_x_131:
[----:B------:R-:W-:Y:S01]  /*7bd0*/  ISETP.NE.AND P0, PT, R54, RZ, PT ;  /* 0x000000ff3600720c */ /* 0x000fe20003f05270 */
[----:B------:R-:W-:-:S12]  /*7be0*/  BSSY.RECONVERGENT B0, `(.L_x_130) ;  /* 0x0000009000007945 */ /* 0x000fd80003800200 */
[----:B------:R-:W-:Y:S05]  /*7bf0*/  @P0 BRA `(.L_x_132) ;  /* 0x0000000000140947 */ /* 0x000fea0003800000 */
[----:B------:R-:W1:Y:S02]  /*7c00*/  LDCU.64 UR4, c[0x0][0x888] ;  /* 0x00011100ff0477ac */ /* 0x000e640008000a00 */
[----:B-1----:R-:W-:-:S04]  /*7c10*/  ISETP.NE.U32.AND P0, PT, RZ, UR4, PT ;  /* 0x00000004ff007c0c */ /* 0x002fc8000bf05070 */
[----:B------:R-:W-:-:S13]  /*7c20*/  ISETP.NE.AND.EX P0, PT, RZ, UR5, PT, P0 ;  /* 0x00000005ff007c0c */ /* 0x000fda000bf05300 */
[----:B------:R-:W-:Y:S05]  /*7c30*/  @!P0 EXIT ;  /* 0x000000000000894d */ /* 0x000fea0003800000 */
[----:B------:R-:W-:Y:S05]  /*7c40*/  BRA `(.L_x_133) ;  /* 0x0000000000087947 */ /* 0x000fea0003800000 */
.L_x_132:
[----:B------:R-:W-:-:S13]  /*7c50*/  FSETP.NEU.AND P0, PT, R26, RZ, PT ;  /* 0x000000ff1a00720b */ /* 0x000fda0003f0d000 */
[----:B------:R-:W-:Y:S05]  /*7c60*/  @!P0 EXIT ;  /* 0x000000000000894d */ /* 0x000fea0003800000 */
.L_x_133:
[----:B------:R-:W-:Y:S05]  /*7c70*/  BSYNC.RECONVERGENT B0 ;  /* 0x0000000000007941 */ /* 0x000fea0003800200 */
.L_x_130:
[----:B------:R-:W1:Y:S01]  /*7c80*/  S2UR UR5, SR_CgaCtaId ;  /* 0x00000000000579c3 */ /* 0x000e620000008800 */
[----:B------:R-:W-:Y:S01]  /*7c90*/  ULEA UR4, UR52, UR45, 0x3 ;  /* 0x0000002d34047291 */ /* 0x000fe2000f8e18ff */
[----:B------:R-:W-:-:S04]  /*7ca0*/  DEPBAR.LE SB0, 0x0 ;  /* 0x000080000000791a */ /* 0x000fc80000000000 */
[----:B------:R-:W-:-:S04]  /*7cb0*/  UIADD3 UR4, UPT, UPT, UR4, 0x68, URZ ;  /* 0x0000006804047890 */ /* 0x000fc8000fffe0ff */
[----:B-1----:R-:W-:-:S09]  /*7cc0*/  UPRMT UR4, UR5, 0x654, UR4 ;  /* 0x0000065405047896 */ /* 0x002fd20008000004 */
[----:B------:R-:W-:Y:S01]  /*7cd0*/  SYNCS.ARRIVE.TRANS64.RED.A1T0 RZ, [UR4], RZ ;  /* 0x000000ffffff79a7 */ /* 0x000fe20008100404 */
[----:B------:R-:W-:Y:S05]  /*7ce0*/  EXIT ;  /* 0x000000000000794d */ /* 0x000fea0003800000 */
.L_x_24:
[----:B-1----:R1:W3:Y:S02]  /*7cf0*/  SYNCS.PHASECHK.TRANS64.TRYWAIT P0, [R0+URZ+0x100], R2 ;  /* 0x00010002000075a7 */ /* 0x0022e400080011ff */
[----:B---3--:R-:W-:Y:S05]  /*7d00*/  @!P0 NANOSLEEP.SYNCS 0x989680 ;  /* 0x009896800000895d */ /* 0x008fea0003900000 */
[----:B------:R-:W3:Y:S02]  /*7d10*/  @!P0 SYNCS.PHASECHK.TRANS64 P0, [R0+URZ+0x100], R2 ;  /* 0x00010002000085a7 */ /* 0x000ee400080010ff */
[----:B---3--:R-:W-:Y:S05]  /*7d20*/  @!P0 BRA `(.L_x_24) ;  /* 0xfffffffc00f08947 */ /* 0x008fea000383ffff */
[----:B------:R-:W-:Y:S05]  /*7d30*/  BRA `(.L_x_134) ;  /* 0xffffff9c00707947 */ /* 0x000fea000383ffff */
.L_x_27:
[----:B-1----:R-:W-:-:S07]  /*7d40*/  MOV R0, UR33 ;  /* 0x0000002100007c02 */ /* 0x002fce0008000f00 */
.L_x_135:
[----:B-1----:R1:W3:Y:S02]  /*7d50*/  SYNCS.PHASECHK.TRANS64.TRYWAIT P0, [R0+URZ+0x28], R3 ;  /* 0x00002803000075a7 */ /* 0x0022e400080011ff */
[----:B---3--:R-:W-:Y:S05]  /*7d60*/  @!P0 NANOSLEEP.SYNCS 0x989680 ;  /* 0x009896800000895d */ /* 0x008fea0003900000 */
[----:B------:R-:W3:Y:S02]  /*7d70*/  @!P0 SYNCS.PHASECHK.TRANS64 P0, [R0+URZ+0x28], R3 ;  /* 0x00002803000085a7 */ /* 0x000ee400080010ff */
[----:B---3--:R-:W-:Y:S05]  /*7d80*/  @!P0 BRA `(.L_x_135) ;  /* 0xfffffffc00f08947 */ /* 0x008fea000383ffff */
[----:B------:R-:W-:Y:S05]  /*7d90*/  BRA `(.L_x_26) ;  /* 0xffffff9c00c07947 */ /* 0x000fea000383ffff */
.L_x_34:
[----:B-1----:R-:W-:-:S07]  /*7da0*/  MOV R0, UR17 ;  /* 0x0000001100007c02 */ /* 0x002fce0008000f00 */
.L_x_136:
[----:B-1----:R1:W3:Y:S02]  /*7db0*/  SYNCS.PHASECHK.TRANS64.TRYWAIT P0, [R0+URZ+0x28], R3 ;  /* 0x00002803000075a7 */ /* 0x0022e400080011ff */
[----:B---3--:R-:W-:Y:S05]  /*7dc0*/  @!P0 NANOSLEEP.SYNCS 0x989680 ;  /* 0x009896800000895d */ /* 0x008fea0003900000 */
[----:B------:R-:W3:Y:S02]  /*7dd0*/  @!P0 SYNCS.PHASECHK.TRANS64 P0, [R0+URZ+0x28], R3 ;  /* 0x00002803000085a7 */ /* 0x000ee400080010ff */
[----:B---3--:R-:W-:Y:S05]  /*7de0*/  @!P0 BRA `(.L_x_136) ;  /* 0xfffffffc00f08947 */ /* 0x008fea000383ffff */
[----:B------:R-:W-:Y:S05]  /*7df0*/  BRA `(.L_x_33) ;  /* 0xffffffa000847947 */ /* 0x000fea000383ffff */
.L_x_39:
[----:B-1----:R1:W3:Y:S02]  /*7e00*/  SYNCS.PHASECHK.TRANS64.TRYWAIT P0, [R3+URZ+0x90], R0 ;  /* 0x00009000030075a7 */ /* 0x0022e400080011ff */
[----:B---3--:R-:W-:Y:S05]  /*7e10*/  @!P0 NANOSLEEP.SYNCS 0x989680 ;  /* 0x009896800000895d */ /* 0x008fea0003900000 */
[----:B------:R-:W3:Y:S02]  /*7e20*/  @!P0 SYNCS.PHASECHK.TRANS64 P0, [R3+URZ+0x90], R0 ;  /* 0x00009000030085a7 */ /* 0x000ee400080010ff */
[----:B---3--:R-:W-:Y:S05]  /*7e30*/  @!P0 BRA `(.L_x_39) ;  /* 0xfffffffc00f08947 */ /* 0x008fea000383ffff */
[----:B------:R-:W-:Y:S05]  /*7e40*/  BRA `(.L_x_137) ;  /* 0xffffffa400287947 */ /* 0x000fea000383ffff */
.L_x_43:
[----:B------:R-:W-:-:S07]  /*7e50*/  MOV R0, UR4 ;  /* 0x0000000400007c02 */ /* 0x000fce0008000f00 */
.L_x_138:
[----:B-1----:R1:W3:Y:S02]  /*7e60*/  SYNCS.PHASECHK.TRANS64.TRYWAIT P0, [R0+URZ], R2 ;  /* 0x00000002000075a7 */ /* 0x0022e400080011ff */
[----:B---3--:R-:W-:Y:S05]  /*7e70*/  @!P0 NANOSLEEP.SYNCS 0x989680 ;  /* 0x009896800000895d */ /* 0x008fea0003900000 */
[----:B------:R-:W3:Y:S02]  /*7e80*/  @!P0 SYNCS.PHASECHK.TRANS64 P0, [R0+URZ], R2 ;  /* 0x00000002000085a7 */ /* 0x000ee400080010ff */
[----:B---3--:R-:W-:Y:S05]  /*7e90*/  @!P0 BRA `(.L_x_138) ;  /* 0xfffffffc00f08947 */ /* 0x008fea000383ffff */
[----:B------:R-:W-:Y:S05]  /*7ea0*/  BRA `(.L_x_139) ;  /* 0xffffffa800d47947 */ /* 0x000fea000383ffff */
.L_x_44:
[----:B------:R-:W-:-:S07]  /*7eb0*/  MOV R0, UR5 ;  /* 0x0000000500007c02 */ /* 0x000fce0008000f00 */
.L_x_140:
[----:B-1----:R1:W3:Y:S02]  /*7ec0*/  SYNCS.PHASECHK.TRANS64.TRYWAIT P0, [R0+URZ], R3 ;  /* 0x00000003000075a7 */ /* 0x0022e400080011ff */
[----:B---3--:R-:W-:Y:S05]  /*7ed0*/  @!P0 NANOSLEEP.SYNCS 0x989680 ;  /* 0x009896800000895d */ /* 0x008fea0003900000 */
[----:B------:R-:W3:Y:S02]  /*7ee0*/  @!P0 SYNCS.PHASECHK.TRANS64 P0, [R0+URZ], R3 ;  /* 0x00000003000085a7 */ /* 0x000ee400080010ff */
[----:B---3--:R-:W-:Y:S05]  /*7ef0*/  @!P0 BRA `(.L_x_140) ;  /* 0xfffffffc00f08947 */ /* 0x008fea000383ffff */
[----:B------:R-:W-:Y:S05]  /*7f00*/  BRA `(.L_x_141) ;  /* 0xffffffa800e07947 */ /* 0x000fea000383ffff */
.L_x_45:
[----:B------:R-:W-:-:S07]  /*7f10*/  MOV R0, UR5 ;  /* 0x0000000500007c02 */ /* 0x000fce0008000f00 */
.L_x_142:
[----:B-1----:R1:W3:Y:S02]  /*7f20*/  SYNCS.PHASECHK.TRANS64.TRYWAIT P0, [R0+URZ], R3 ;  /* 0x00000003000075a7 */ /* 0x0022e400080011ff */
[----:B---3--:R-:W-:Y:S05]  /*7f30*/  @!P0 NANOSLEEP.SYNCS 0x989680 ;  /* 0x009896800000895d */ /* 0x008fea0003900000 */
[----:B------:R-:W3:Y:S02]  /*7f40*/  @!P0 SYNCS.PHASECHK.TRANS64 P0, [R0+URZ], R3 ;  /* 0x00000003000085a7 */ /* 0x000ee400080010ff */
[----:B---3--:R-:W-:Y:S05]  /*7f50*/  @!P0 BRA `(.L_x_142) ;  /* 0xfffffffc00f08947 */ /* 0x008fea000383ffff */
[----:B------:R-:W-:Y:S05]  /*7f60*/  BRA `(.L_x_143) ;  /* 0xffffffa800ec7947 */ /* 0x000fea000383ffff */
.L_x_46:
[----:B------:R-:W-:-:S07]  /*7f70*/  MOV R0, UR5 ;  /* 0x0000000500007c02 */ /* 0x000fce0008000f00 */
.L_x_144:
[----:B-1----:R1:W3:Y:S02]  /*7f80*/  SYNCS.PHASECHK.TRANS64.TRYWAIT P0, [R0+URZ], R3 ;  /* 0x00000003000075a7 */ /* 0x0022e400080011ff */
[----:B---3--:R-:W-:Y:S05]  /*7f90*/  @!P0 NANOSLEEP.SYNCS 0x989680 ;  /* 0x009896800000895d */ /* 0x008fea0003900000 */
[----:B------:R-:W3:Y:S02]  /*7fa0*/  @!P0 SYNCS.PHASECHK.TRANS64 P0, [R0+URZ], R3 ;  /* 0x00000003000085a7 */ /* 0x000ee400080010ff */
[----:B---3--:R-:W-:Y:S05]  /*7fb0*/  @!P0 BRA `(.L_x_144) ;  /* 0xfffffffc00f08947 */ /* 0x008fea000383ffff */
[----:B------:R-:W-:Y:S05]  /*7fc0*/  BRA `(.L_x_145) ;  /* 0xffffffa800f87947 */ /* 0x000fea000383ffff */
.L_x_49:
[----:B-1----:R1:W2:Y:S02]  /*7fd0*/  SYNCS.PHASECHK.TRANS64.TRYWAIT P0, [R0+URZ+0xf0], R4 ;  /* 0x0000f004000075a7 */ /* 0x0022a400080011ff */
[----:B--2---:R-:W-:Y:S05]  /*7fe0*/  @!P0 NANOSLEEP.SYNCS 0x989680 ;  /* 0x009896800000895d */ /* 0x004fea0003900000 */
[----:B------:R-:W2:Y:S02]  /*7ff0*/  @!P0 SYNCS.PHASECHK.TRANS64 P0, [R0+URZ+0xf0], R4 ;  /* 0x0000f004000085a7 */ /* 0x000ea400080010ff */
[----:B--2---:R-:W-:Y:S05]  /*8000*/  @!P0 BRA `(.L_x_49) ;  /* 0xfffffffc00f08947 */ /* 0x004fea000383ffff */
[----:B------:R-:W-:Y:S05]  /*8010*/  BRA `(.L_x_146) ;  /* 0xffffffac005c7947 */ /* 0x000fea000383ffff */
.L_x_50:
[----:B------:R-:W-:-:S07]  /*8020*/  MOV R0, UR4 ;  /* 0x0000000400007c02 */ /* 0x000fce0008000f00 */
.L_x_147:
[----:B-1----:R1:W2:Y:S02]  /*8030*/  SYNCS.PHASECHK.TRANS64.TRYWAIT P0, [R0+URZ+0xa0], R5 ;  /* 0x0000a005000075a7 */ /* 0x0022a400080011ff */
[----:B--2---:R-:W-:Y:S05]  /*8040*/  @!P0 NANOSLEEP.SYNCS 0x989680 ;  /* 0x009896800000895d */ /* 0x004fea0003900000 */
[----:B------:R-:W2:Y:S02]  /*8050*/  @!P0 SYNCS.PHASECHK.TRANS64 P0, [R0+URZ+0xa0], R5 ;  /* 0x0000a005000085a7 */ /* 0x000ea400080010ff */
[----:B--2---:R-:W-:Y:S05]  /*8060*/  @!P0 BRA `(.L_x_147) ;  /* 0xfffffffc00f08947 */ /* 0x004fea000383ffff */
[----:B------:R-:W-:Y:S05]  /*8070*/  BRA `(.L_x_148) ;  /* 0xffffffac006c7947 */ /* 0x000fea000383ffff */
.L_x_51:
[----:B-1----:R1:W2:Y:S02]  /*8080*/  SYNCS.PHASECHK.TRANS64.TRYWAIT P1, [R0+URZ+0x90], R4 ;  /* 0x00009004000075a7 */ /* 0x0022a400080211ff */
[----:B--2---:R-:W-:Y:S05]  /*8090*/  @!P1 NANOSLEEP.SYNCS 0x989680 ;  /* 0x009896800000995d */ /* 0x004fea0003900000 */
[----:B------:R-:W2:Y:S02]  /*80a0*/  @!P1 SYNCS.PHASECHK.TRANS64 P1, [R0+URZ+0x90], R4 ;  /* 0x00009004000095a7 */ /* 0x000ea400080210ff */
[----:B--2---:R-:W-:Y:S05]  /*80b0*/  @!P1 BRA `(.L_x_51) ;  /* 0xfffffffc00f09947 */ /* 0x004fea000383ffff */
[----:B------:R-:W-:Y:S05]  /*80c0*/  BRA `(.L_x_149) ;  /* 0xffffffac009c7947 */ /* 0x000fea000383ffff */
.L_x_54:
[----:B------:R-:W-:-:S07]  /*80d0*/  MOV R0, UR4 ;  /* 0x0000000400007c02 */ /* 0x000fce0008000f00 */
.L_x_150:
[----:B-1----:R1:W2:Y:S02]  /*80e0*/  SYNCS.PHASECHK.TRANS64.TRYWAIT P0, [R0+URZ+0xa0], R2 ;  /* 0x0000a002000075a7 */ /* 0x0022a400080011ff */
[----:B--2---:R-:W-:Y:S05]  /*80f0*/  @!P0 NANOSLEEP.SYNCS 0x989680 ;  /* 0x009896800000895d */ /* 0x004fea0003900000 */
[----:B------:R-:W2:Y:S02]  /*8100*/  @!P0 SYNCS.PHASECHK.TRANS64 P0, [R0+URZ+0xa0], R2 ;  /* 0x0000a002000085a7 */ /* 0x000ea400080010ff */
[----:B--2---:R-:W-:Y:S05]  /*8110*/  @!P0 BRA `(.L_x_150) ;  /* 0xfffffffc00f08947 */ /* 0x004fea000383ffff */
[----:B------:R-:W-:Y:S05]  /*8120*/  BRA `(.L_x_53) ;  /* 0xffffffac00f07947 */ /* 0x000fea000383ffff */
.L_x_63:
[----:B-1----:R-:W-:-:S04]  /*8130*/  MOV R5, UR5 ;  /* 0x0000000500057c02 */ /* 0x002fc80008000f00 */
[----:B------:R1:W2:Y:S03]  /*8140*/  SYNCS.PHASECHK.TRANS64.TRYWAIT P0, [R5+URZ+0x8], R6 ;  /* 0x00000806050075a7 */ /* 0x0002a600080011ff */
[----:B--2---:R-:W-:Y:S05]  /*8150*/  @!P0 NANOSLEEP.SYNCS 0x989680 ;  /* 0x009896800000895d */ /* 0x004fea0003900000 */
[----:B------:R-:W2:Y:S02]  /*8160*/  @!P0 SYNCS.PHASECHK.TRANS64 P0, [R5+URZ+0x8], R6 ;  /* 0x00000806050085a7 */ /* 0x000ea400080010ff */
[----:B--2---:R-:W-:Y:S05]  /*8170*/  @!P0 BRA `(.L_x_63) ;  /* 0xfffffffc00ec8947 */ /* 0x004fea000383ffff */
[----:B------:R-:W-:Y:S05]  /*8180*/  BRA `(.L_x_62) ;  /* 0xffffffb000a87947 */ /* 0x000fea000383ffff */
.L_x_65:
[----:B------:R-:W-:Y:S01]  /*8190*/  BSSY B0, `(.L_x_151) ;  /* 0x0000006000007945 */ /* 0x000fe20003800000 */
[----:B------:R-:W-:-:S07]  /*81a0*/  MOV R15, 0xffffffff ;  /* 0xffffffff000f7802 */ /* 0x000fce0000000f00 */
[----:B-1---5:R-:W-:Y:S05]  /*81b0*/  WARPSYNC.COLLECTIVE R15, `(.L_x_152) ;  /* 0x000000000f0c7348 */ /* 0x022fea0003c00000 */
[----:B------:R-:W-:Y:S02]  /*81c0*/  ELECT P6, UR79, PT ;  /* 0x00000000004f782f */ /* 0x000fe400038c0000 */
[----:B------:R-:W-:Y:S01]  /*81d0*/  MOV R14, UR79 ;  /* 0x0000004f000e7c02 */ /* 0x000fe20008000f00 */
[----:B-1---5:R-:W-:Y:S10]  /*81e0*/  ENDCOLLECTIVE ;  /* 0x000000000000791b */ /* 0x022ff40003800000 */
.L_x_152:
[----:B------:R-:W-:Y:S05]  /*81f0*/  BSYNC B0 ;  /* 0x0000000000007941 */ /* 0x000fea0003800000 */
.L_x_151:
[----:B------:R-:W-:Y:S05]  /*8200*/  BRA `(.L_x_153) ;  /* 0xffffffb000d87947 */ /* 0x000fea000383ffff */
.L_x_67:
[----:B-1----:R-:W-:-:S04]  /*8210*/  MOV R3, UR5 ;  /* 0x0000000500037c02 */ /* 0x002fc80008000f00 */
[----:B------:R1:W2:Y:S03]  /*8220*/  SYNCS.PHASECHK.TRANS64.TRYWAIT P0, [R3+URZ+0x8], R4 ;  /* 0x00000804030075a7 */ /* 0x0002a600080011ff */
[----:B--2---:R-:W-:Y:S05]  /*8230*/  @!P0 NANOSLEEP.SYNCS 0x989680 ;  /* 0x009896800000895d */ /* 0x004fea0003900000 */
[----:B------:R-:W2:Y:S02]  /*8240*/  @!P0 SYNCS.PHASECHK.TRANS64 P0, [R3+URZ+0x8], R4 ;  /* 0x00000804030085a7 */ /* 0x000ea400080010ff */
[----:B--2---:R-:W-:Y:S05]  /*8250*/  @!P0 BRA `(.L_x_67) ;  /* 0xfffffffc00ec8947 */ /* 0x004fea000383ffff */
[----:B------:R-:W-:Y:S05]  /*8260*/  BRA `(.L_x_66) ;  /* 0xffffffb000dc7947 */ /* 0x000fea000383ffff */
.L_x_68:
[----:B-1----:R1:W2:Y:S02]  /*8270*/  SYNCS.PHASECHK.TRANS64.TRYWAIT P0, [R0+URZ+0x90], R4 ;  /* 0x00009004000075a7 */ /* 0x0022a400080011ff */
[----:B--2---:R-:W-:Y:S05]  /*8280*/  @!P0 NANOSLEEP.SYNCS 0x989680 ;  /* 0x009896800000895d */ /* 0x004fea0003900000 */
[----:B------:R-:W2:Y:S02]  /*8290*/  @!P0 SYNCS.PHASECHK.TRANS64 P0, [R0+URZ+0x90], R4 ;  /* 0x00009004000085a7 */ /* 0x000ea400080010ff */
[----:B--2---:R-:W-:Y:S05]  /*82a0*/  @!P0 BRA `(.L_x_68) ;  /* 0xfffffffc00f08947 */ /* 0x004fea000383ffff */
[----:B------:R-:W-:Y:S05]  /*82b0*/  BRA `(.L_x_154) ;  /* 0xffffffb400b87947 */ /* 0x000fea000383ffff */
.L_x_70:
[----:B------:R-:W-:-:S07]  /*82c0*/  MOV R0, UR23 ;  /* 0x0000001700007c02 */ /* 0x000fce0008000f00 */
.L_x_155:
[----:B-1----:R1:W2:Y:S02]  /*82d0*/  SYNCS.PHASECHK.TRANS64.TRYWAIT P0, [R0+URZ+0xd0], R4 ;  /* 0x0000d004000075a7 */ /* 0x0022a400080011ff */
[----:B--2---:R-:W-:Y:S05]  /*82e0*/  @!P0 NANOSLEEP.SYNCS 0x989680 ;  /* 0x009896800000895d */ /* 0x004fea0003900000 */
[----:B------:R-:W2:Y:S02]  /*82f0*/  @!P0 SYNCS.PHASECHK.TRANS64 P0, [R0+URZ+0xd0], R4 ;  /* 0x0000d004000085a7 */ /* 0x000ea400080010ff */
[----:B--2---:R-:W-:Y:S05]  /*8300*/  @!P0 BRA `(.L_x_155) ;  /* 0xfffffffc00f08947 */ /* 0x004fea000383ffff */
[----:B------:R-:W-:Y:S05]  /*8310*/  BRA `(.L_x_156) ;  /* 0xffffffb800047947 */ /* 0x000fea000383ffff */
.L_x_73:
[----:B------:R-:W-:Y:S07]  /*8320*/  MOV R0, UR5 ;  /* 0x0000000500007c02 */ /* 0x000fee0008000f00 */
.L_x_157:
[----:B-1----:R1:W2:Y:S02]  /*8330*/  SYNCS.PHASECHK.TRANS64.TRYWAIT P0, [R0+URZ], R4 ;  /* 0x00000004000075a7 */ /* 0x0022a400080011ff */
[----:B--2---:R-:W-:Y:S05]  /*8340*/  @!P0 NANOSLEEP.SYNCS 0x989680 ;  /* 0x009896800000895d */ /* 0x004fea0003900000 */
[----:B------:R-:W2:Y:S02]  /*8350*/  @!P0 SYNCS.PHASECHK.TRANS64 P0, [R0+URZ], R4 ;  /* 0x00000004000085a7 */ /* 0x000ea400080010ff */
[----:B--2---:R-:W-:Y:S05]  /*8360*/  @!P0 BRA `(.L_x_157) ;  /* 0xfffffffc00f08947 */ /* 0x004fea000383ffff */
[----:B------:R-:W-:Y:S05]  /*8370*/  BRA `(.L_x_72) ;  /* 0xffffffb800187947 */ /* 0x000fea000383ffff */
.L_x_77:
[----:B-1----:R-:W-:-:S07]  /*8380*/  MOV R0, UR4 ;  /* 0x0000000400007c02 */ /* 0x002fce0008000f00 */
.L_x_158:
[----:B-1----:R1:W2:Y:S02]  /*8390*/  SYNCS.PHASECHK.TRANS64.TRYWAIT P0, [R0+URZ], R2 ;  /* 0x00000002000075a7 */ /* 0x0022a400080011ff */
[----:B--2---:R-:W-:Y:S05]  /*83a0*/  @!P0 NANOSLEEP.SYNCS 0x989680 ;  /* 0x009896800000895d */ /* 0x004fea0003900000 */
[----:B------:R-:W2:Y:S02]  /*83b0*/  @!P0 SYNCS.PHASECHK.TRANS64 P0, [R0+URZ], R2 ;  /* 0x00000002000085a7 */ /* 0x000ea400080010ff */
[----:B--2---:R-:W-:Y:S05]  /*83c0*/  @!P0 BRA `(.L_x_158) ;  /* 0xfffffffc00f08947 */ /* 0x004fea000383ffff */
[----:B------:R-:W-:Y:S05]  /*83d0*/  BRA `(.L_x_159) ;  /* 0xffffffb800e47947 */ /* 0x000fea000383ffff */
.L_x_78:
[----:B------:R-:W-:-:S07]  /*83e0*/  MOV R0, UR5 ;  /* 0x0000000500007c02 */ /* 0x000fce0008000f00 */
.L_x_160:
[----:B-1----:R1:W2:Y:S02]  /*83f0*/  SYNCS.PHASECHK.TRANS64.TRYWAIT P0, [R0+URZ], R3 ;  /* 0x00000003000075a7 */ /* 0x0022a400080011ff */
[----:B--2---:R-:W-:Y:S05]  /*8400*/  @!P0 NANOSLEEP.SYNCS 0x989680 ;  /* 0x009896800000895d */ /* 0x004fea0003900000 */
[----:B------:R-:W2:Y:S02]  /*8410*/  @!P0 SYNCS.PHASECHK.TRANS64 P0, [R0+URZ], R3 ;  /* 0x00000003000085a7 */ /* 0x000ea400080010ff */
[----:B--2---:R-:W-:Y:S05]  /*8420*/  @!P0 BRA `(.L_x_160) ;  /* 0xfffffffc00f08947 */ /* 0x004fea000383ffff */
[----:B------:R-:W-:Y:S05]  /*8430*/  BRA `(.L_x_161) ;  /* 0xffffffb800f07947 */ /* 0x000fea000383ffff */
.L_x_79:
[----:B------:R-:W-:-:S07]  /*8440*/  MOV R0, UR5 ;  /* 0x0000000500007c02 */ /* 0x000fce0008000f00 */
.L_x_162:
[----:B-1----:R1:W2:Y:S02]  /*8450*/  SYNCS.PHASECHK.TRANS64.TRYWAIT P0, [R0+URZ], R3 ;  /* 0x00000003000075a7 */ /* 0x0022a400080011ff */
[----:B--2---:R-:W-:Y:S05]  /*8460*/  @!P0 NANOSLEEP.SYNCS 0x989680 ;  /* 0x009896800000895d */ /* 0x004fea0003900000 */
[----:B------:R-:W2:Y:S02]  /*8470*/  @!P0 SYNCS.PHASECHK.TRANS64 P0, [R0+URZ], R3 ;  /* 0x00000003000085a7 */ /* 0x000ea400080010ff */
[----:B--2---:R-:W-:Y:S05]  /*8480*/  @!P0 BRA `(.L_x_162) ;  /* 0xfffffffc00f08947 */ /* 0x004fea000383ffff */
[----:B------:R-:W-:Y:S05]  /*8490*/  BRA `(.L_x_163) ;  /* 0xffffffb800fc7947 */ /* 0x000fea000383ffff */
.L_x_82:
[----:B------:R-:W-:-:S07]  /*84a0*/  MOV R0, UR17 ;  /* 0x0000001100007c02 */ /* 0x000fce0008000f00 */
.L_x_164:
[----:B-1----:R1:W2:Y:S02]  /*84b0*/  SYNCS.PHASECHK.TRANS64.TRYWAIT P1, [R0+URZ+0x110], R2 ;  /* 0x00011002000075a7 */ /* 0x0022a400080211ff */
[----:B--2---:R-:W-:Y:S05]  /*84c0*/  @!P1 NANOSLEEP.SYNCS 0x989680 ;  /* 0x009896800000995d */ /* 0x004fea0003900000 */
[----:B------:R-:W2:Y:S02]  /*84d0*/  @!P1 SYNCS.PHASECHK.TRANS64 P1, [R0+URZ+0x110], R2 ;  /* 0x00011002000095a7 */ /* 0x000ea400080210ff */
[----:B--2---:R-:W-:Y:S05]  /*84e0*/  @!P1 BRA `(.L_x_164) ;  /* 0xfffffffc00f09947 */ /* 0x004fea000383ffff */
[----:B------:R-:W-:Y:S05]  /*84f0*/  BRA `(.L_x_165) ;  /* 0xffffffbc00487947 */ /* 0x000fea000383ffff */
.L_x_87:
[----:B--2---:R2:W4:Y:S02]  /*8500*/  SYNCS.PHASECHK.TRANS64.TRYWAIT P0, [R12+URZ+0x90], R0 ;  /* 0x000090000c0075a7 */ /* 0x00452400080011ff */
[----:B----4-:R-:W-:Y:S05]  /*8510*/  @!P0 NANOSLEEP.SYNCS 0x989680 ;  /* 0x009896800000895d */ /* 0x010fea0003900000 */
[----:B------:R-:W4:Y:S02]  /*8520*/  @!P0 SYNCS.PHASECHK.TRANS64 P0, [R12+URZ+0x90], R0 ;  /* 0x000090000c0085a7 */ /* 0x000f2400080010ff */
[----:B----4-:R-:W-:Y:S05]  /*8530*/  @!P0 BRA `(.L_x_87) ;  /* 0xfffffffc00f08947 */ /* 0x010fea000383ffff */
[----:B------:R-:W-:Y:S05]  /*8540*/  BRA `(.L_x_166) ;  /* 0xffffffc000647947 */ /* 0x000fea000383ffff */
.L_x_90:
[----:B-1----:R-:W-:Y:S07]  /*8550*/  MOV R0, UR29 ;  /* 0x0000001d00007c02 */ /* 0x002fee0008000f00 */
.L_x_167:
[----:B-1----:R1:W2:Y:S02]  /*8560*/  SYNCS.PHASECHK.TRANS64.TRYWAIT P2, [R0+URZ+0x88], R6 ;  /* 0x00008806000075a7 */ /* 0x0022a400080411ff */
[----:B--2---:R-:W-:Y:S05]  /*8570*/  @!P2 NANOSLEEP.SYNCS 0x989680 ;  /* 0x009896800000a95d */ /* 0x004fea0003900000 */
[----:B------:R-:W2:Y:S02]  /*8580*/  @!P2 SYNCS.PHASECHK.TRANS64 P2, [R0+URZ+0x88], R6 ;  /* 0x000088060000a5a7 */ /* 0x000ea400080410ff */
[----:B--2---:R-:W-:Y:S05]  /*8590*/  @!P2 BRA `(.L_x_167) ;  /* 0xfffffffc00f0a947 */ /* 0x004fea000383ffff */
[----:B------:R-:W-:Y:S05]  /*85a0*/  BRA `(.L_x_89) ;  /* 0xffffffc400c87947 */ /* 0x000fea000383ffff */
.L_x_93:
[----:B------:R-:W-:Y:S07]  /*85b0*/  MOV R0, UR4 ;  /* 0x0000000400007c02 */ /* 0x000fee0008000f00 */
.L_x_168:
[----:B-1----:R1:W2:Y:S02]  /*85c0*/  SYNCS.PHASECHK.TRANS64.TRYWAIT P0, [R0+URZ+0x68], R9 ;  /* 0x00006809000075a7 */ /* 0x0022a400080011ff */
[----:B--2---:R-:W-:Y:S05]  /*85d0*/  @!P0 NANOSLEEP.SYNCS 0x989680 ;  /* 0x009896800000895d */ /* 0x004fea0003900000 */
[----:B------:R-:W2:Y:S02]  /*85e0*/  @!P0 SYNCS.PHASECHK.TRANS64 P0, [R0+URZ+0x68], R9 ;  /* 0x00006809000085a7 */ /* 0x000ea400080010ff */
[----:B--2---:R-:W-:Y:S05]  /*85f0*/  @!P0 BRA `(.L_x_168) ;  /* 0xfffffffc00f08947 */ /* 0x004fea000383ffff */
[----:B------:R-:W-:Y:S05]  /*8600*/  BRA `(.L_x_169) ;  /* 0xffffffc800287947 */ /* 0x000fea000383ffff */
.L_x_94:
[----:B------:R-:W-:Y:S07]  /*8610*/  MOV R0, UR5 ;  /* 0x0000000500007c02 */ /* 0x000fee0008000f00 */
.L_x_170:
[----:B-1----:R1:W2:Y:S02]  /*8620*/  SYNCS.PHASECHK.TRANS64.TRYWAIT P0, [R0+URZ+0x68], R6 ;  /* 0x00006806000075a7 */ /* 0x0022a400080011ff */
[----:B--2---:R-:W-:Y:S05]  /*8630*/  @!P0 NANOSLEEP.SYNCS 0x989680 ;  /* 0x009896800000895d */ /* 0x004fea0003900000 */
[----:B------:R-:W2:Y:S02]  /*8640*/  @!P0 SYNCS.PHASECHK.TRANS64 P0, [R0+URZ+0x68], R6 ;  /* 0x00006806000085a7 */ /* 0x000ea400080010ff */
[----:B--2---:R-:W-:Y:S05]  /*8650*/  @!P0 BRA `(.L_x_170) ;  /* 0xfffffffc00f08947 */ /* 0x004fea000383ffff */
[----:B------:R-:W-:Y:S05]  /*8660*/  BRA `(.L_x_171) ;  /* 0xffffffc800a47947 */ /* 0x000fea000383ffff */
.L_x_96:
[----:B------:R-:W-:-:S07]  /*8670*/  MOV R0, UR4 ;  /* 0x0000000400007c02 */ /* 0x000fce0008000f00 */
.L_x_172:
[----:B-1----:R1:W2:Y:S02]  /*8680*/  SYNCS.PHASECHK.TRANS64.TRYWAIT P0, [R0+URZ], R2 ;  /* 0x00000002000075a7 */ /* 0x0022a400080011ff */
[----:B--2---:R-:W-:Y:S05]  /*8690*/  @!P0 NANOSLEEP.SYNCS 0x989680 ;  /* 0x009896800000895d */ /* 0x004fea0003900000 */
[----:B------:R-:W2:Y:S02]  /*86a0*/  @!P0 SYNCS.PHASECHK.TRANS64 P0, [R0+URZ], R2 ;  /* 0x00000002000085a7 */ /* 0x000ea400080010ff */
[----:B--2---:R-:W-:Y:S05]  /*86b0*/  @!P0 BRA `(.L_x_172) ;  /* 0xfffffffc00f08947 */ /* 0x004fea000383ffff */
[----:B------:R-:W-:Y:S05]  /*86c0*/  BRA `(.L_x_173) ;  /* 0xffffffcc00587947 */ /* 0x000fea000383ffff */
.L_x_97:
[----:B------:R-:W-:-:S07]  /*86d0*/  MOV R0, UR5 ;  /* 0x0000000500007c02 */ /* 0x000fce0008000f00 */
.L_x_174:
[----:B-1----:R1:W2:Y:S02]  /*86e0*/  SYNCS.PHASECHK.TRANS64.TRYWAIT P0, [R0+URZ], R2 ;  /* 0x00000002000075a7 */ /* 0x0022a400080011ff */
[----:B--2---:R-:W-:Y:S05]  /*86f0*/  @!P0 NANOSLEEP.SYNCS 0x989680 ;  /* 0x009896800000895d */ /* 0x004fea0003900000 */
[----:B------:R-:W2:Y:S02]  /*8700*/  @!P0 SYNCS.PHASECHK.TRANS64 P0, [R0+URZ], R2 ;  /* 0x00000002000085a7 */ /* 0x000ea400080010ff */
[----:B--2---:R-:W-:Y:S05]  /*8710*/  @!P0 BRA `(.L_x_174) ;  /* 0xfffffffc00f08947 */ /* 0x004fea000383ffff */
[----:B------:R-:W-:Y:S05]  /*8720*/  BRA `(.L_x_175) ;  /* 0xffffffcc00647947 */ /* 0x000fea000383ffff */
.L_x_99:
[----:B-1----:R1:W2:Y:S02]  /*8730*/  SYNCS.PHASECHK.TRANS64.TRYWAIT P0, [R3+URZ+0x90], R0 ;  /* 0x00009000030075a7 */ /* 0x0022a400080011ff */
[----:B--2---:R-:W-:Y:S05]  /*8740*/  @!P0 NANOSLEEP.SYNCS 0x989680 ;  /* 0x009896800000895d */ /* 0x004fea0003900000 */
[----:B------:R-:W2:Y:S02]  /*8750*/  @!P0 SYNCS.PHASECHK.TRANS64 P0, [R3+URZ+0x90], R0 ;  /* 0x00009000030085a7 */ /* 0x000ea400080010ff */
[----:B--2---:R-:W-:Y:S05]  /*8760*/  @!P0 BRA `(.L_x_99) ;  /* 0xfffffffc00f08947 */ /* 0x004fea000383ffff */
[----:B------:R-:W-:Y:S05]  /*8770*/  BRA `(.L_x_176) ;  /* 0xffffffd0004c7947 */ /* 0x000fea000383ffff */
.L_x_109:
[----:B-1----:R1:W2:Y:S02]  /*8780*/  SYNCS.PHASECHK.TRANS64.TRYWAIT P1, [R0+URZ+0x50], R3 ;  /* 0x00005003000075a7 */ /* 0x0022a400080211ff */
[----:B--2---:R-:W-:Y:S05]  /*8790*/  @!P1 NANOSLEEP.SYNCS 0x989680 ;  /* 0x009896800000995d */ /* 0x004fea0003900000 */
[----:B------:R-:W2:Y:S02]  /*87a0*/  @!P1 SYNCS.PHASECHK.TRANS64 P1, [R0+URZ+0x50], R3 ;  /* 0x00005003000095a7 */ /* 0x000ea400080210ff */
[----:B--2---:R-:W-:Y:S05]  /*87b0*/  @!P1 BRA `(.L_x_109) ;  /* 0xfffffffc00f09947 */ /* 0x004fea000383ffff */
[----:B------:R-:W-:Y:S05]  /*87c0*/  BRA `(.L_x_108) ;  /* 0xffffffdc00cc7947 */ /* 0x000fea000383ffff */
.L_x_111:
[----:B-1----:R1:W4:Y:S02]  /*87d0*/  SYNCS.PHASECHK.TRANS64.TRYWAIT P0, [R53+URZ+0xb0], R2 ;  /* 0x0000b002350075a7 */ /* 0x00232400080011ff */
[----:B----4-:R-:W-:Y:S05]  /*87e0*/  @!P0 NANOSLEEP.SYNCS 0x989680 ;  /* 0x009896800000895d */ /* 0x010fea0003900000 */
[----:B------:R-:W4:Y:S02]  /*87f0*/  @!P0 SYNCS.PHASECHK.TRANS64 P0, [R53+URZ+0xb0], R2 ;  /* 0x0000b002350085a7 */ /* 0x000f2400080010ff */
[----:B----4-:R-:W-:Y:S05]  /*8800*/  @!P0 BRA `(.L_x_111) ;  /* 0xfffffffc00f08947 */ /* 0x010fea000383ffff */
[----:B------:R-:W-:Y:S05]  /*8810*/  BRA `(.L_x_110) ;  /* 0xffffffdc00fc7947 */ /* 0x000fea000383ffff */
.L_x_122:
[----:B-1----:R1:W2:Y:S02]  /*8820*/  SYNCS.PHASECHK.TRANS64.TRYWAIT P0, [R3+URZ+0x50], R66 ;  /* 0x00005042030075a7 */ /* 0x0022a400080011ff */
[----:B--2---:R-:W-:Y:S05]  /*8830*/  @!P0 NANOSLEEP.SYNCS 0x989680 ;  /* 0x009896800000895d */ /* 0x004fea0003900000 */
[----:B------:R-:W2:Y:S02]  /*8840*/  @!P0 SYNCS.PHASECHK.TRANS64 P0, [R3+URZ+0x50], R66 ;  /* 0x00005042030085a7 */ /* 0x000ea400080010ff */
[----:B--2---:R-:W-:Y:S05]  /*8850*/  @!P0 BRA `(.L_x_122) ;  /* 0xfffffffc00f08947 */ /* 0x004fea000383ffff */
[----:B------:R-:W-:Y:S05]  /*8860*/  BRA `(.L_x_121) ;  /* 0xffffffe800247947 */ /* 0x000fea000383ffff */
        .weak           $__internal_0_$__cuda_sm10x_tcgen05_guardrail_trap_col_being_dealloced_not_returned_by_alloc
        .type           $__internal_0_$__cuda_sm10x_tcgen05_guardrail_trap_col_being_dealloced_not_returned_by_alloc,@function
        .size           $__internal_0_$__cuda_sm10x_tcgen05_guardrail_trap_col_being_dealloced_not_returned_by_alloc,($__internal_1_$__cuda_sm10x_tcgen05_guardrail_trap_phase_invalid_during_alloc - $__internal_0_$__cuda_sm10x_tcgen05_guardrail_trap_col_being_dealloced_not_returned_by_alloc)
$__internal_0_$__cuda_sm10x_tcgen05_guardrail_trap_col_being_dealloced_not_returned_by_alloc:
[----:B------:R-:W-:Y:S05]  /*8870*/  BPT.TRAP 0x1 ;  /* 0x000000040000795c */ /* 0x000fea0000300000 */
[----:B------:R-:W-:-:S04]  /*8880*/  HFMA2 R3, -RZ, RZ, 0, 0 ;  /* 0x00000000ff037431 */ /* 0x000fc800000001ff */
[----:B------:R-:W-:Y:S05]  /*8890*/  RET.REL.NODEC R2 `(_ZN7cutlass13device_kernelINS_4gemm6kernel13GemmUniversalIN4cute5tupleIJiiiiEEENS1_10collective13CollectiveMmaINS1_35MainloopSm100TmaUmmaWarpSpecializedILi5ELi2ELi4ENS5_IJNS4_1CILi2EEESB_NSA_ILi1EEEEEEEENS5_IJNSA_ILi128EEENSA_ILi64EEENSA_ILi32EEEEEENS_10bfloat16_tENS5_IJlSC_lEEESJ_SK_NS4_8TiledMMAINS4_8MMA_AtomIJNS4_26SM100_MMA_F16BF16_2x1SM_SSISJ_SJ_fLi128ELi64ELNS4_4UMMA5MajorE0ELSP_0ELNSO_7ScaleInE0ELSQ_0EEEEEENS4_6LayoutINS5_IJSC_SC_SC_EEENS5_IJNSA_ILi0EEESV_SV_EEEEENS5_IJNS4_10UnderscoreESY_SY_EEEEENS4_28SM100_TMA_2SM_LOAD_MULTICASTENS4_14ComposedLayoutINS4_7SwizzleILi2ELi4ELi3EEENS4_18smem_ptr_flag_bitsILi16EEENST_INS5_IJNSA_ILi8EEESH_EEENS5_IJSH_SC_EEEEEEEvNS4_8identityENS4_18SM100_TMA_2SM_LOADES1B_vS1C_EENS_8epilogue10collective18CollectiveEpilogueINS1F_23Sm100TmaWarpSpecializedILi3ELi2ELi16ELb1ELb0EEEJNS5_IJSG_SG_SH_EEENS5_IJNST_ISG_SC_EENST_INS5_IJNSA_ILi16EEESB_EEENS5_IJSC_SH_EEEEEEEESJ_SK_SJ_SK_NS1F_6fusion15FusionCallbacksIS1J_NS1R_17LinearCombinationISJ_fSJ_fLNS_15FloatRoundStyleE2EEES1K_S1Q_JEEENS4_5SM1004TMEM4LOAD26SM100_TMEM_LOAD_32dp32b16xENS4_13SM90_TMA_LOADENS12_INS13_ILi1ELi4ELi3EEES16_NST_INS5_IJS17_S1M_EEENS5_IJS1M_SC_EEEEEEENS4_39AutoVectorizingCopyWithAssumedAlignmentILi128EEENS4_14SM90_TMA_STOREES26_S28_S28_EEEvvEEEEvNT_6ParamsE) ;  /* 0xffffff7402d87950 */ /* 0x000fea0003c3ffff */
        .weak           $__internal_1_$__cuda_sm10x_tcgen05_guardrail_trap_phase_invalid_during_alloc
        .type           $__internal_1_$__cuda_sm10x_tcgen05_guardrail_trap_phase_invalid_during_alloc,@function
        .size           $__internal_1_$__cuda_sm10x_tcgen05_guardrail_trap_phase_invalid_during_alloc,($__internal_2_$__cuda_sm10x_tcgen05_guardrail_trap_unallocated_columns_being_dealloced - $__internal_1_$__cuda_sm10x_tcgen05_guardrail_trap_phase_invalid_during_alloc)
$__internal_1_$__cuda_sm10x_tcgen05_guardrail_trap_phase_invalid_during_alloc:
[----:B------:R-:W-:Y:S05]  /*88a0*/  BPT.TRAP 0x1 ;  /* 0x000000040000795c */ /* 0x000fea0000300000 */
[----:B------:R-:W-:-:S04]  /*88b0*/  MOV R5, 0x0 ;  /* 0x0000000000057802 */ /* 0x000fc80000000f00 */
[----:B------:R-:W-:Y:S05]  /*88c0*/  RET.REL.NODEC R4 `(_ZN7cutlass13device_kernelINS_4gemm6kernel13GemmUniversalIN4cute5tupleIJiiiiEEENS1_10collective13CollectiveMmaINS1_35MainloopSm100TmaUmmaWarpSpecializedILi5ELi2ELi4ENS5_IJNS4_1CILi2EEESB_NSA_ILi1EEEEEEEENS5_IJNSA_ILi128EEENSA_ILi64EEENSA_ILi32EEEEEENS_10bfloat16_tENS5_IJlSC_lEEESJ_SK_NS4_8TiledMMAINS4_8MMA_AtomIJNS4_26SM100_MMA_F16BF16_2x1SM_SSISJ_SJ_fLi128ELi64ELNS4_4UMMA5MajorE0ELSP_0ELNSO_7ScaleInE0ELSQ_0EEEEEENS4_6LayoutINS5_IJSC_SC_SC_EEENS5_IJNSA_ILi0EEESV_SV_EEEEENS5_IJNS4_10UnderscoreESY_SY_EEEEENS4_28SM100_TMA_2SM_LOAD_MULTICASTENS4_14ComposedLayoutINS4_7SwizzleILi2ELi4ELi3EEENS4_18smem_ptr_flag_bitsILi16EEENST_INS5_IJNSA_ILi8EEESH_EEENS5_IJSH_SC_EEEEEEEvNS4_8identityENS4_18SM100_TMA_2SM_LOADES1B_vS1C_EENS_8epilogue10collective18CollectiveEpilogueINS1F_23Sm100TmaWarpSpecializedILi3ELi2ELi16ELb1ELb0EEEJNS5_IJSG_SG_SH_EEENS5_IJNST_ISG_SC_EENST_INS5_IJNSA_ILi16EEESB_EEENS5_IJSC_SH_EEEEEEEESJ_SK_SJ_SK_NS1F_6fusion15FusionCallbacksIS1J_NS1R_17LinearCombinationISJ_fSJ_fLNS_15FloatRoundStyleE2EEES1K_S1Q_JEEENS4_5SM1004TMEM4LOAD26SM100_TMEM_LOAD_32dp32b16xENS4_13SM90_TMA_LOADENS12_INS13_ILi1ELi4ELi3EEES16_NST_INS5_IJS17_S1M_EEENS5_IJS1M_SC_EEEEEEENS4_39AutoVectorizingCopyWithAssumedAlignmentILi128EEENS4_14SM90_TMA_STOREES26_S28_S28_EEEvvEEEEvNT_6ParamsE) ;  /* 0xffffff7404cc7950 */ /* 0x000fea0003c3ffff */
        .weak           $__internal_2_$__cuda_sm10x_tcgen05_guardrail_trap_unallocated_columns_being_dealloced
        .type           $__internal_2_$__cuda_sm10x_tcgen05_guardrail_trap_unallocated_columns_being_dealloced,@function
        .size           $__internal_2_$__cuda_sm10x_tcgen05_guardrail_trap_unallocated_columns_being_dealloced,(.L_x_178 - $__internal_2_$__cuda_sm10x_tcgen05_guardrail_trap_unallocated_columns_being_dealloced)
$__internal_2_$__cuda_sm10x_tcgen05_guardrail_trap_unallocated_columns_being_dealloced:
[----:B------:R-:W-:Y:S05]  /*88d0*/  BPT.TRAP 0x1 ;  /* 0x000000040000795c */ /* 0x000fea0000300000 */
[----:B------:R-:W-:-:S04]  /*88e0*/  HFMA2 R3, -RZ, RZ, 0, 0 ;  /* 0x00000000ff037431 */ /* 0x000fc800000001ff */
[----:B------:R-:W-:Y:S05]  /*88f0*/  RET.REL.NODEC R2 `(_ZN7cutlass13device_kernelINS_4gemm6kernel13GemmUniversalIN4cute5tupleIJiiiiEEENS1_10collective13CollectiveMmaINS1_35MainloopSm100TmaUmmaWarpSpecializedILi5ELi2ELi4ENS5_IJNS4_1CILi2EEESB_NSA_ILi1EEEEEEEENS5_IJNSA_ILi128EEENSA_ILi64EEENSA_ILi32EEEEEENS_10bfloat16_tENS5_IJlSC_lEEESJ_SK_NS4_8TiledMMAINS4_8MMA_AtomIJNS4_26SM100_MMA_F16BF16_2x1SM_SSISJ_SJ_fLi128ELi64ELNS4_4UMMA5MajorE0ELSP_0ELNSO_7ScaleInE0ELSQ_0EEEEEENS4_6LayoutINS5_IJSC_SC_SC_EEENS5_IJNSA_ILi0EEESV_SV_EEEEENS5_IJNS4_10UnderscoreESY_SY_EEEEENS4_28SM100_TMA_2SM_LOAD_MULTICASTENS4_14ComposedLayoutINS4_7SwizzleILi2ELi4ELi3EEENS4_18smem_ptr_flag_bitsILi16EEENST_INS5_IJNSA_ILi8EEESH_EEENS5_IJSH_SC_EEEEEEEvNS4_8identityENS4_18SM100_TMA_2SM_LOADES1B_vS1C_EENS_8epilogue10collective18CollectiveEpilogueINS1F_23Sm100TmaWarpSpecializedILi3ELi2ELi16ELb1ELb0EEEJNS5_IJSG_SG_SH_EEENS5_IJNST_ISG_SC_EENST_INS5_IJNSA_ILi16EEESB_EEENS5_IJSC_SH_EEEEEEEESJ_SK_SJ_SK_NS1F_6fusion15FusionCallbacksIS1J_NS1R_17LinearCombinationISJ_fSJ_fLNS_15FloatRoundStyleE2EEES1K_S1Q_JEEENS4_5SM1004TMEM4LOAD26SM100_TMEM_LOAD_32dp32b16xENS4_13SM90_TMA_LOADENS12_INS13_ILi1ELi4ELi3EEES16_NST_INS5_IJS17_S1M_EEENS5_IJS1M_SC_EEEEEEENS4_39AutoVectorizingCopyWithAssumedAlignmentILi128EEENS4_14SM90_TMA_STOREES26_S28_S28_EEEvvEEEEvNT_6ParamsE) ;  /* 0xffffff7402c07950 */ /* 0x000fea0003c3ffff */
.L_x_177:
[----:B------:R-:W-:-:S00]  /*8900*/  BRA `(.L_x_177) ;  /* 0xfffffffc00fc7947 */ /* 0x000fc0000383ffff */
[----:B------:R-:W-:-:S00]  /*8910*/  NOP ;  /* 0x0000000000007918 */ /* 0x000fc00000000000 */
        /* <DEDUP_REMOVED lines=14> */
.L_x_178:


//--------------------- .nv.global.init           --------------------------
	.section	.nv.global.init,"aw",@progbits
.nv.global.init:
	.type		$str$27,@object
	.size		$str$27,($str$28 - $str$27)
$str$27:
        /*0000*/ 	.byte	0x28, 0x61, 0x64, 0x64, 0x72, 0x65, 0x73, 0x73, 0x20, 0x26, 0x20, 0x6d, 0x61, 0x73, 0x6b, 0x29
        /*0010*/ 	.byte	0x20, 0x3d, 0x3d, 0x20, 0x30, 0x00
	.type		$str$28,@object
	.size		$str$28,($str$26 - $str$28)
$str$28:
        /*0016*/ 	.byte	0x2f, 0x74, 0x6d, 0x70, 0x2f, 0x63, 0x75, 0x74, 0x6c, 0x61, 0x73, 0x73, 0x5f, 0x73, 0x77, 0x65
        /*0026*/ 	.byte	0x65, 0x70, 0x5f, 0x73, 0x72, 0x63, 0x2f, 0x69, 0x6e, 0x63, 0x6c, 0x75, 0x64, 0x65, 0x2f, 0x63
        /*0036*/ 	.byte	0x75, 0x74, 0x65, 0x2f, 0x70, 0x6f, 0x69, 0x6e, 0x74, 0x65, 0x72, 0x5f, 0x66, 0x6c, 0x61, 0x67
        /*0046*/ 	.byte	0x67, 0x65, 0x64, 0x2e, 0x68, 0x70, 0x70, 0x00
	.type		$str$26,@object
	.size		$str$26,($str$25 - $str$26)
$str$26:
        /*004e*/ 	.byte	0x2f, 0x74, 0x6d, 0x70, 0x2f, 0x63, 0x75, 0x74, 0x6c, 0x61, 0x73, 0x73, 0x5f, 0x73, 0x77, 0x65
        /*005e*/ 	.byte	0x65, 0x70, 0x5f, 0x73, 0x72, 0x63, 0x2f, 0x69, 0x6e, 0x63, 0x6c, 0x75, 0x64, 0x65, 0x2f, 0x63
        /*006e*/ 	.byte	0x75, 0x74, 0x65, 0x2f, 0x61, 0x74, 0x6f, 0x6d, 0x2f, 0x63, 0x6f, 0x70, 0x79, 0x5f, 0x74, 0x72
        /*007e*/ 	.byte	0x61, 0x69, 0x74, 0x73, 0x5f, 0x73, 0x6d, 0x31, 0x30, 0x30, 0x2e, 0x68, 0x70, 0x70, 0x00
	.type		$str$25,@object
	.size		$str$25,(__unnamed_1 - $str$25)
$str$25:
        /*008d*/ 	.byte	0x28, 0x28, 0x75, 0x69, 0x6e, 0x74, 0x33, 0x32, 0x5f, 0x74, 0x28, 0x74, 0x68, 0x72, 0x65, 0x61
        /*009d*/ 	.byte	0x64, 0x49, 0x64, 0x78, 0x2e, 0x78, 0x29, 0x20, 0x2f, 0x20, 0x33, 0x32, 0x29, 0x20, 0x25, 0x20
        /*00ad*/ 	.byte	0x34, 0x29, 0x20, 0x3d, 0x3d, 0x20, 0x28, 0x28, 0x28, 0x74, 0x6d, 0x65, 0x6d, 0x5f, 0x61, 0x64
        /*00bd*/ 	.byte	0x64, 0x72, 0x20, 0x3e, 0x3e, 0x20, 0x31, 0x36, 0x29, 0x20, 0x2f, 0x20, 0x33, 0x32, 0x29, 0x20
        /*00cd*/ 	.byte	0x25, 0x20, 0x34, 0x29, 0x00
	.type		__unnamed_1,@object
	.size		__unnamed_1,(__unnamed_2 - __unnamed_1)
__unnamed_1:
        /*00d2*/ 	.byte	0x61, 0x75, 0x74, 0x6f, 0x20, 0x63, 0x75, 0x74, 0x65, 0x3a, 0x3a, 0x61, 0x73, 0x5f, 0x70, 0x6f
        /* <DEDUP_REMOVED lines=24> */
        /*0262*/ 	.byte	0x43, 0x3c, 0x32, 0x30, 0x34, 0x38, 0x3e, 0x3e, 0x3e, 0x3e, 0x5d, 0x00
	.type		__unnamed_2,@object
	.size		__unnamed_2,(.L_2 - __unnamed_2)
__unnamed_2:
        /* <DEDUP_REMOVED lines=40> */
        /*04ee*/ 	.byte	0x3a, 0x3a, 0x43, 0x3c, 0x30, 0x3e, 0x3e, 0x3e, 0x3e, 0x5d, 0x00
.L_2:


//--------------------- .nv.shared._ZN7cutlass13device_kernelINS_4gemm6kernel13GemmUniversalIN4cute5tupleIJiiiiEEENS1_10collective13CollectiveMmaINS1_35MainloopSm100TmaUmmaWarpSpecializedILi5ELi2ELi4ENS5_IJNS4_1CILi2EEESB_NSA_ILi1EEEEEEEENS5_IJNSA_ILi128EEENSA_ILi64EEENSA_ILi32EEEEEENS_10bfloat16_tENS5_IJlSC_lEEESJ_SK_NS4_8TiledMMAINS4_8MMA_AtomIJNS4_26SM100_MMA_F16BF16_2x1SM_SSISJ_SJ_fLi128ELi64ELNS4_4UMMA5MajorE0ELSP_0ELNSO_7ScaleInE0ELSQ_0EEEEEENS4_6LayoutINS5_IJSC_SC_SC_EEENS5_IJNSA_ILi0EEESV_SV_EEEEENS5_IJNS4_10UnderscoreESY_SY_EEEEENS4_28SM100_TMA_2SM_LOAD_MULTICASTENS4_14ComposedLayoutINS4_7SwizzleILi2ELi4ELi3EEENS4_18smem_ptr_flag_bitsILi16EEENST_INS5_IJNSA_ILi8EEESH_EEENS5_IJSH_SC_EEEEEEEvNS4_8identityENS4_18SM100_TMA_2SM_LOADES1B_vS1C_EENS_8epilogue10collective18CollectiveEpilogueINS1F_23Sm100TmaWarpSpecializedILi3ELi2ELi16ELb1ELb0EEEJNS5_IJSG_SG_SH_EEENS5_IJNST_ISG_SC_EENST_INS5_IJNSA_ILi16EEESB_EEENS5_IJSC_SH_EEEEEEEESJ_SK_SJ_SK_NS1F_6fusion15FusionCallbacksIS1J_NS1R_17LinearCombinationISJ_fSJ_fLNS_15FloatRoundStyleE2EEES1K_S1Q_JEEENS4_5SM1004TMEM4LOAD26SM100_TMEM_LOAD_32dp32b16xENS4_13SM90_TMA_LOADENS12_INS13_ILi1ELi4ELi3EEES16_NST_INS5_IJS17_S1M_EEENS5_IJS1M_SC_EEEEEEENS4_39AutoVectorizingCopyWithAssumedAlignmentILi128EEENS4_14SM90_TMA_STOREES26_S28_S28_EEEvvEEEEvNT_6ParamsE --------------------------
	.section	.nv.shared._ZN7cutlass13device_kernelINS_4gemm6kernel13GemmUniversalIN4cute5tupleIJiiiiEEENS1_10collective13CollectiveMmaINS1_35MainloopSm100TmaUmmaWarpSpecializedILi5ELi2ELi4ENS5_IJNS4_1CILi2EEESB_NSA_ILi1EEEEEEEENS5_IJNSA_ILi128EEENSA_ILi64EEENSA_ILi32EEEEEENS_10bfloat16_tENS5_IJlSC_lEEESJ_SK_NS4_8TiledMMAINS4_8MMA_AtomIJNS4_26SM100_MMA_F16BF16_2x1SM_SSISJ_SJ_fLi128ELi64ELNS4_4UMMA5MajorE0ELSP_0ELNSO_7ScaleInE0ELSQ_0EEEEEENS4_6LayoutINS5_IJSC_SC_SC_EEENS5_IJNSA_ILi0EEESV_SV_EEEEENS5_IJNS4_10UnderscoreESY_SY_EEEEENS4_28SM100_TMA_2SM_LOAD_MULTICASTENS4_14ComposedLayoutINS4_7SwizzleILi2ELi4ELi3EEENS4_18smem_ptr_flag_bitsILi16EEENST_INS5_IJNSA_ILi8EEESH_EEENS5_IJSH_SC_EEEEEEEvNS4_8identityENS4_18SM100_TMA_2SM_LOADES1B_vS1C_EENS_8epilogue10collective18CollectiveEpilogueINS1F_23Sm100TmaWarpSpecializedILi3ELi2ELi16ELb1ELb0EEEJNS5_IJSG_SG_SH_EEENS5_IJNST_ISG_SC_EENST_INS5_IJNSA_ILi16EEESB_EEENS5_IJSC_SH_EEEEEEEESJ_SK_SJ_SK_NS1F_6fusion15FusionCallbacksIS1J_NS1R_17LinearCombinationISJ_fSJ_fLNS_15FloatRoundStyleE2EEES1K_S1Q_JEEENS4_5SM1004TMEM4LOAD26SM100_TMEM_LOAD_32dp32b16xENS4_13SM90_TMA_LOADENS12_INS13_ILi1ELi4ELi3EEES16_NST_INS5_IJS17_S1M_EEENS5_IJS1M_SC_EEEEEEENS4_39AutoVectorizingCopyWithAssumedAlignmentILi128EEENS4_14SM90_TMA_STOREES26_S28_S28_EEEvvEEEEvNT_6ParamsE,"aw",@nobits
	.sectionflags	@""
	.align	16
	.zero		1024


//--------------------- .nv.shared.reserved.0     --------------------------
	.section	.nv.shared.reserved.0,"aw",@nobits
	.weak		__nv_reservedSMEM_offset_0_alias
	.size		__nv_reservedSMEM_offset_0_alias, 0, 64
	.other		__nv_reservedSMEM_offset_0_alias,@"STO_CUDA_RESERVED_SHARED STV_DEFAULT"
__nv_reservedSMEM_offset_0_alias:
	.zero		0
.nv.shared.reserved.0:
	.zero		64
	.weak		__nv_reservedSMEM_tcgen05_partition
	.type		__nv_reservedSMEM_tcgen05_partition,@object
	.size		__nv_reservedSMEM_tcgen05_partition,(.L_0 - __nv_reservedSMEM_tcgen05_partition)
__nv_reservedSMEM_tcgen05_partition:
	.zero		32
.L_0:


//--------------------- .nv.global                --------------------------
	.section	.nv.global,"aw",@nobits
.nv.global:
	.type		_ZN39_INTERNAL_8acdfab2_4_k_cu_4900ce63_94794cute1_E,@object
	.size		_ZN39_INTERNAL_8acdfab2_4_k_cu_4900ce63_94794cute1_E,(_ZN39_INTERNAL_8acdfab2_4_k_cu_4900ce63_94794cuda3std3__45__cpo6cbeginE - _ZN39_INTERNAL_8acdfab2_4_k_cu_4900ce63_94794cute1_E)
_ZN39_INTERNAL_8acdfab2_4_k_cu_4900ce63_94794cute1_E:
	.zero		1
	.type		_ZN39_INTERNAL_8acdfab2_4_k_cu_4900ce63_94794cuda3std3__45__cpo6cbeginE,@object
	.size		_ZN39_INTERNAL_8acdfab2_4_k_cu_4900ce63_94794cuda3std3__45__cpo6cbeginE,(_ZN39_INTERNAL_8acdfab2_4_k_cu_4900ce63_94794cuda3std3__48in_placeE - _ZN39_INTERNAL_8acdfab2_4_k_cu_4900ce63_94794cuda3std3__45__cpo6cbeginE)
_ZN39_INTERNAL_8acdfab2_4_k_cu_4900ce63_94794cuda3std3__45__cpo6cbeginE:
	.zero		1
	.type		_ZN39_INTERNAL_8acdfab2_4_k_cu_4900ce63_94794cuda3std3__48in_placeE,@object
	.size		_ZN39_INTERNAL_8acdfab2_4_k_cu_4900ce63_94794cuda3std3__48in_placeE,(_ZN39_INTERNAL_8acdfab2_4_k_cu_4900ce63_94794cuda3std6ranges3__45__cpo9iter_moveE - _ZN39_INTERNAL_8acdfab2_4_k_cu_4900ce63_94794cuda3std3__48in_placeE)
_ZN39_INTERNAL_8acdfab2_4_k_cu_4900ce63_94794cuda3std3__48in_placeE:
	.zero		1
	.type		_ZN39_INTERNAL_8acdfab2_4_k_cu_4900ce63_94794cuda3std6ranges3__45__cpo9iter_moveE,@object
	.size		_ZN39_INTERNAL_8acdfab2_4_k_cu_4900ce63_94794cuda3std6ranges3__45__cpo9iter_moveE,(_ZN39_INTERNAL_8acdfab2_4_k_cu_4900ce63_94794cuda3std3__45__cpo5beginE - _ZN39_INTERNAL_8acdfab2_4_k_cu_4900ce63_94794cuda3std6ranges3__45__cpo9iter_moveE)
_ZN39_INTERNAL_8acdfab2_4_k_cu_4900ce63_94794cuda3std6ranges3__45__cpo9iter_moveE:
	.zero		1
	.type		_ZN39_INTERNAL_8acdfab2_4_k_cu_4900ce63_94794cuda3std3__45__cpo5beginE,@object
	.size		_ZN39_INTERNAL_8acdfab2_4_k_cu_4900ce63_94794cuda3std3__45__cpo5beginE,(_ZN39_INTERNAL_8acdfab2_4_k_cu_4900ce63_94794cuda3std3__441_GLOBAL__N__8acdfab2_4_k_cu_4900ce63_94796ignoreE - _ZN39_INTERNAL_8acdfab2_4_k_cu_4900ce63_94794cuda3std3__45__cpo5beginE)
_ZN39_INTERNAL_8acdfab2_4_k_cu_4900ce63_94794cuda3std3__45__cpo5beginE:
	.zero		1
	.type		_ZN39_INTERNAL_8acdfab2_4_k_cu_4900ce63_94794cuda3std3__441_GLOBAL__N__8acdfab2_4_k_cu_4900ce63_94796ignoreE,@object
	.size		_ZN39_INTERNAL_8acdfab2_4_k_cu_4900ce63_94794cuda3std3__441_GLOBAL__N__8acdfab2_4_k_cu_4900ce63_94796ignoreE,(_ZN39_INTERNAL_8acdfab2_4_k_cu_4900ce63_94794cute7productE - _ZN39_INTERNAL_8acdfab2_4_k_cu_4900ce63_94794cuda3std3__441_GLOBAL__N__8acdfab2_4_k_cu_4900ce63_94796ignoreE)
_ZN39_INTERNAL_8acdfab2_4_k_cu_4900ce63_94794cuda3std3__441_GLOBAL__N__8acdfab2_4_k_cu_4900ce63_94796ignoreE:
	.zero		1
	.type		_ZN39_INTERNAL_8acdfab2_4_k_cu_4900ce63_94794cute7productE,@object
	.size		_ZN39_INTERNAL_8acdfab2_4_k_cu_4900ce63_94794cute7productE,(_ZN39_INTERNAL_8acdfab2_4_k_cu_4900ce63_94794cuda3std3__45__cpo3endE - _ZN39_INTERNAL_8acdfab2_4_k_cu_4900ce63_94794cute7productE)
_ZN39_INTERNAL_8acdfab2_4_k_cu_4900ce63_94794cute7productE:
	.zero		1
	.type		_ZN39_INTERNAL_8acdfab2_4_k_cu_4900ce63_94794cuda3std3__45__cpo3endE,@object
	.size		_ZN39_INTERNAL_8acdfab2_4_k_cu_4900ce63_94794cuda3std3__45__cpo3endE,(_ZN39_INTERNAL_8acdfab2_4_k_cu_4900ce63_94794cuda3std3__419piecewise_constructE - _ZN39_INTERNAL_8acdfab2_4_k_cu_4900ce63_94794cuda3std3__45__cpo3endE)
_ZN39_INTERNAL_8acdfab2_4_k_cu_4900ce63_94794cuda3std3__45__cpo3endE:
	.zero		1
	.type		_ZN39_INTERNAL_8acdfab2_4_k_cu_4900ce63_94794cuda3std3__419piecewise_constructE,@object
	.size		_ZN39_INTERNAL_8acdfab2_4_k_cu_4900ce63_94794cuda3std3__419piecewise_constructE,(_ZN39_INTERNAL_8acdfab2_4_k_cu_4900ce63_94794cuda3std3__45__cpo4cendE - _ZN39_INTERNAL_8acdfab2_4_k_cu_4900ce63_94794cuda3std3__419piecewise_constructE)
_ZN39_INTERNAL_8acdfab2_4_k_cu_4900ce63_94794cuda3std3__419piecewise_constructE:
	.zero		1
	.type		_ZN39_INTERNAL_8acdfab2_4_k_cu_4900ce63_94794cuda3std3__45__cpo4cendE,@object
	.size		_ZN39_INTERNAL_8acdfab2_4_k_cu_4900ce63_94794cuda3std3__45__cpo4cendE,(_ZN39_INTERNAL_8acdfab2_4_k_cu_4900ce63_94794cuda3std6ranges3__45__cpo4swapE - _ZN39_INTERNAL_8acdfab2_4_k_cu_4900ce63_94794cuda3std3__45__cpo4cendE)
_ZN39_INTERNAL_8acdfab2_4_k_cu_4900ce63_94794cuda3std3__45__cpo4cendE:
	.zero		1
	.type		_ZN39_INTERNAL_8acdfab2_4_k_cu_4900ce63_94794cuda3std6ranges3__45__cpo4swapE,@object
	.size		_ZN39_INTERNAL_8acdfab2_4_k_cu_4900ce63_94794cuda3std6ranges3__45__cpo4swapE,(.L_10 - _ZN39_INTERNAL_8acdfab2_4_k_cu_4900ce63_94794cuda3std6ranges3__45__cpo4swapE)
_ZN39_INTERNAL_8acdfab2_4_k_cu_4900ce63_94794cuda3std6ranges3__45__cpo4swapE:
	.zero		1
.L_10:


//--------------------- .nv.constant0._ZN7cutlass13device_kernelINS_4gemm6kernel13GemmUniversalIN4cute5tupleIJiiiiEEENS1_10collective13CollectiveMmaINS1_35MainloopSm100TmaUmmaWarpSpecializedILi5ELi2ELi4ENS5_IJNS4_1CILi2EEESB_NSA_ILi1EEEEEEEENS5_IJNSA_ILi128EEENSA_ILi64EEENSA_ILi32EEEEEENS_10bfloat16_tENS5_IJlSC_lEEESJ_SK_NS4_8TiledMMAINS4_8MMA_AtomIJNS4_26SM100_MMA_F16BF16_2x1SM_SSISJ_SJ_fLi128ELi64ELNS4_4UMMA5MajorE0ELSP_0ELNSO_7ScaleInE0ELSQ_0EEEEEENS4_6LayoutINS5_IJSC_SC_SC_EEENS5_IJNSA_ILi0EEESV_SV_EEEEENS5_IJNS4_10UnderscoreESY_SY_EEEEENS4_28SM100_TMA_2SM_LOAD_MULTICASTENS4_14ComposedLayoutINS4_7SwizzleILi2ELi4ELi3EEENS4_18smem_ptr_flag_bitsILi16EEENST_INS5_IJNSA_ILi8EEESH_EEENS5_IJSH_SC_EEEEEEEvNS4_8identityENS4_18SM100_TMA_2SM_LOADES1B_vS1C_EENS_8epilogue10collective18CollectiveEpilogueINS1F_23Sm100TmaWarpSpecializedILi3ELi2ELi16ELb1ELb0EEEJNS5_IJSG_SG_SH_EEENS5_IJNST_ISG_SC_EENST_INS5_IJNSA_ILi16EEESB_EEENS5_IJSC_SH_EEEEEEEESJ_SK_SJ_SK_NS1F_6fusion15FusionCallbacksIS1J_NS1R_17LinearCombinationISJ_fSJ_fLNS_15FloatRoundStyleE2EEES1K_S1Q_JEEENS4_5SM1004TMEM4LOAD26SM100_TMEM_LOAD_32dp32b16xENS4_13SM90_TMA_LOADENS12_INS13_ILi1ELi4ELi3EEES16_NST_INS5_IJS17_S1M_EEENS5_IJS1M_SC_EEEEEEENS4_39AutoVectorizingCopyWithAssumedAlignmentILi128EEENS4_14SM90_TMA_STOREES26_S28_S28_EEEvvEEEEvNT_6ParamsE --------------------------
	.section	.nv.constant0._ZN7cutlass13device_kernelINS_4gemm6kernel13GemmUniversalIN4cute5tupleIJiiiiEEENS1_10collective13CollectiveMmaINS1_35MainloopSm100TmaUmmaWarpSpecializedILi5ELi2ELi4ENS5_IJNS4_1CILi2EEESB_NSA_ILi1EEEEEEEENS5_IJNSA_ILi128EEENSA_ILi64EEENSA_ILi32EEEEEENS_10bfloat16_tENS5_IJlSC_lEEESJ_SK_NS4_8TiledMMAINS4_8MMA_AtomIJNS4_26SM100_MMA_F16BF16_2x1SM_SSISJ_SJ_fLi128ELi64ELNS4_4UMMA5MajorE0ELSP_0ELNSO_7ScaleInE0ELSQ_0EEEEEENS4_6LayoutINS5_IJSC_SC_SC_EEENS5_IJNSA_ILi0EEESV_SV_EEEEENS5_IJNS4_10UnderscoreESY_SY_EEEEENS4_28SM100_TMA_2SM_LOAD_MULTICASTENS4_14ComposedLayoutINS4_7SwizzleILi2ELi4ELi3EEENS4_18smem_ptr_flag_bitsILi16EEENST_INS5_IJNSA_ILi8EEESH_EEENS5_IJSH_SC_EEEEEEEvNS4_8identityENS4_18SM100_TMA_2SM_LOADES1B_vS1C_EENS_8epilogue10collective18CollectiveEpilogueINS1F_23Sm100TmaWarpSpecializedILi3ELi2ELi16ELb1ELb0EEEJNS5_IJSG_SG_SH_EEENS5_IJNST_ISG_SC_EENST_INS5_IJNSA_ILi16EEESB_EEENS5_IJSC_SH_EEEEEEEESJ_SK_SJ_SK_NS1F_6fusion15FusionCallbacksIS1J_NS1R_17LinearCombinationISJ_fSJ_fLNS_15FloatRoundStyleE2EEES1K_S1Q_JEEENS4_5SM1004TMEM4LOAD26SM100_TMEM_LOAD_32dp32b16xENS4_13SM90_TMA_LOADENS12_INS13_ILi1ELi4ELi3EEES16_NST_INS5_IJS17_S1M_EEENS5_IJS1M_SC_EEEEEEENS4_39AutoVectorizingCopyWithAssumedAlignmentILi128EEENS4_14SM90_TMA_STOREES26_S28_S28_EEEvvEEEEvNT_6ParamsE,"a",@progbits
	.sectionflags	@""
	.align	4
.nv.constant0._ZN7cutlass13device_kernelINS_4gemm6kernel13GemmUniversalIN4cute5tupleIJiiiiEEENS1_10collective13CollectiveMmaINS1_35MainloopSm100TmaUmmaWarpSpecializedILi5ELi2ELi4ENS5_IJNS4_1CILi2EEESB_NSA_ILi1EEEEEEEENS5_IJNSA_ILi128EEENSA_ILi64EEENSA_ILi32EEEEEENS_10bfloat16_tENS5_IJlSC_lEEESJ_SK_NS4_8TiledMMAINS4_8MMA_AtomIJNS4_26SM100_MMA_F16BF16_2x1SM_SSISJ_SJ_fLi128ELi64ELNS4_4UMMA5MajorE0ELSP_0ELNSO_7ScaleInE0ELSQ_0EEEEEENS4_6LayoutINS5_IJSC_SC_SC_EEENS5_IJNSA_ILi0EEESV_SV_EEEEENS5_IJNS4_10UnderscoreESY_SY_EEEEENS4_28SM100_TMA_2SM_LOAD_MULTICASTENS4_14ComposedLayoutINS4_7SwizzleILi2ELi4ELi3EEENS4_18smem_ptr_flag_bitsILi16EEENST_INS5_IJNSA_ILi8EEESH_EEENS5_IJSH_SC_EEEEEEEvNS4_8identityENS4_18SM100_TMA_2SM_LOADES1B_vS1C_EENS_8epilogue10collective18CollectiveEpilogueINS1F_23Sm100TmaWarpSpecializedILi3ELi2ELi16ELb1ELb0EEEJNS5_IJSG_SG_SH_EEENS5_IJNST_ISG_SC_EENST_INS5_IJNSA_ILi16EEESB_EEENS5_IJSC_SH_EEEEEEEESJ_SK_SJ_SK_NS1F_6fusion15FusionCallbacksIS1J_NS1R_17LinearCombinationISJ_fSJ_fLNS_15FloatRoundStyleE2EEES1K_S1Q_JEEENS4_5SM1004TMEM4LOAD26SM100_TMEM_LOAD_32dp32b16xENS4_13SM90_TMA_LOADENS12_INS13_ILi1ELi4ELi3EEES16_NST_INS5_IJS17_S1M_EEENS5_IJS1M_SC_EEEEEEENS4_39AutoVectorizingCopyWithAssumedAlignmentILi128EEENS4_14SM90_TMA_STOREES26_S28_S28_EEEvvEEEEvNT_6ParamsE:
	.zero		2944


//--------------------- SYMBOLS --------------------------

	.type		.nv.reservedSmem.offset0,@object
	.size		.nv.reservedSmem.offset0,0x4
	.type		.nv.reservedSmem.cap,@object
	.size		.nv.reservedSmem.cap,0x4
	.type		__assertfail,@function
